//
// Generated by NVIDIA NVVM Compiler
//
// Compiler Build ID: CL-36424714
// Cuda compilation tools, release 13.0, V13.0.88
// Based on NVVM 20.0.0
//

.version 9.0
.target sm_100
.address_size 64

	// .globl	_Z15compute_phi_newPddddddii
.func  (.param .b64 func_retval0) __internal_accurate_pow
(
	.param .b64 __internal_accurate_pow_param_0,
	.param .b64 __internal_accurate_pow_param_1
)
;

.visible .entry _Z15compute_phi_newPddddddii(
	.param .u64 .ptr .align 1 _Z15compute_phi_newPddddddii_param_0,
	.param .f64 _Z15compute_phi_newPddddddii_param_1,
	.param .f64 _Z15compute_phi_newPddddddii_param_2,
	.param .f64 _Z15compute_phi_newPddddddii_param_3,
	.param .f64 _Z15compute_phi_newPddddddii_param_4,
	.param .f64 _Z15compute_phi_newPddddddii_param_5,
	.param .u32 _Z15compute_phi_newPddddddii_param_6,
	.param .u32 _Z15compute_phi_newPddddddii_param_7
)
{
	.reg .pred 	%p<516>;
	.reg .b32 	%r<488>;
	.reg .b64 	%rd<59>;
	.reg .b64 	%fd<649>;

	ld.param.u64 	%rd23, [_Z15compute_phi_newPddddddii_param_0];
	ld.param.f64 	%fd242, [_Z15compute_phi_newPddddddii_param_3];
	ld.param.f64 	%fd243, [_Z15compute_phi_newPddddddii_param_4];
	ld.param.f64 	%fd244, [_Z15compute_phi_newPddddddii_param_5];
	ld.param.u32 	%r46, [_Z15compute_phi_newPddddddii_param_6];
	ld.param.u32 	%r47, [_Z15compute_phi_newPddddddii_param_7];
	cvta.to.global.u64 	%rd1, %rd23;
	mov.u32 	%r48, %ctaid.x;
	mov.u32 	%r49, %ntid.x;
	mov.u32 	%r50, %tid.x;
	mad.lo.s32 	%r51, %r48, %r49, %r50;
	shr.u32 	%r52, %r47, 31;
	add.s32 	%r53, %r47, %r52;
	and.b32  	%r54, %r53, -2;
	sub.s32 	%r55, %r47, %r54;
	mul.lo.s32 	%r2, %r55, %r46;
	add.s32 	%r56, %r47, 1;
	shr.u32 	%r57, %r56, 31;
	add.s32 	%r58, %r56, %r57;
	and.b32  	%r59, %r58, -2;
	sub.s32 	%r3, %r56, %r59;
	mul.lo.s32 	%r4, %r3, %r46;
	setp.lt.s32 	%p61, %r51, 2;
	add.s32 	%r60, %r46, -2;
	setp.ge.s32 	%p62, %r51, %r60;
	or.pred  	%p63, %p61, %p62;
	@%p63 bra 	$L__BB0_130;
	add.s32 	%r61, %r2, %r51;
	mul.wide.s32 	%rd24, %r61, 8;
	add.s64 	%rd25, %rd1, %rd24;
	ld.global.f64 	%fd1, [%rd25];
	ld.global.f64 	%fd2, [%rd25+8];
	add.f64 	%fd245, %fd244, 0d3FF0000000000000;
	div.rn.f64 	%fd3, %fd242, %fd245;
	setp.gtu.f64 	%p64, %fd1, %fd2;
	@%p64 bra 	$L__BB0_27;
	setp.ltu.f64 	%p65, %fd1, 0d0000000000000000;
	setp.gtu.f64 	%p66, %fd1, %fd242;
	mov.f64 	%fd591, 0d0000000000000000;
	or.pred  	%p67, %p65, %p66;
	@%p67 bra 	$L__BB0_14;
	div.rn.f64 	%fd247, %fd1, %fd242;
	mov.f64 	%fd248, 0d3FF0000000000000;
	sub.f64 	%fd4, %fd248, %fd247;
	{
	.reg .b32 %temp; 
	mov.b64 	{%temp, %r5}, %fd4;
	}
	{
	.reg .b32 %temp; 
	mov.b64 	{%temp, %r6}, %fd244;
	}
	shr.u32 	%r62, %r6, 20;
	and.b32  	%r63, %r62, 2047;
	add.s32 	%r64, %r63, -1012;
	mov.b64 	%rd26, %fd244;
	shl.b64 	%rd2, %rd26, %r64;
	setp.eq.s64 	%p3, %rd2, -9223372036854775808;
	abs.f64 	%fd5, %fd4;
	setp.neu.f64 	%p68, %fd4, 0d0000000000000000;
	@%p68 bra 	$L__BB0_5;
	setp.eq.s64 	%p71, %rd2, -9223372036854775808;
	abs.f64 	%fd256, %fd244;
	setp.neu.f64 	%p72, %fd256, 0d3FE0000000000000;
	and.pred  	%p3, %p72, %p71;
	selp.b32 	%r65, %r5, 0, %p3;
	setp.lt.s32 	%p73, %r6, 0;
	or.b32  	%r66, %r65, 2146435072;
	selp.b32 	%r67, %r66, %r65, %p73;
	mov.b32 	%r68, 0;
	mov.b64 	%fd590, {%r68, %r67};
	bra.uni 	$L__BB0_6;
$L__BB0_5:
	{ // callseq 0, 0
	.param .b64 param0;
	st.param.f64 	[param0], %fd5;
	.param .b64 param1;
	st.param.f64 	[param1], %fd244;
	.param .b64 retval0;
	call.uni (retval0), 
	__internal_accurate_pow, 
	(
	param0, 
	param1
	);
	ld.param.f64 	%fd249, [retval0];
	} // callseq 0
	setp.lt.s32 	%p69, %r5, 0;
	cvt.rzi.f64.f64 	%fd251, %fd244;
	setp.neu.f64 	%p70, %fd244, %fd251;
	neg.f64 	%fd252, %fd249;
	selp.f64 	%fd253, %fd252, %fd249, %p3;
	selp.f64 	%fd254, %fd253, %fd249, %p69;
	selp.f64 	%fd255, 0dFFF8000000000000, %fd254, %p69;
	selp.f64 	%fd590, %fd255, %fd254, %p70;
$L__BB0_6:
	add.f64 	%fd257, %fd244, %fd4;
	{
	.reg .b32 %temp; 
	mov.b64 	{%temp, %r69}, %fd257;
	}
	and.b32  	%r70, %r69, 2146435072;
	setp.ne.s32 	%p74, %r70, 2146435072;
	@%p74 bra 	$L__BB0_13;
	setp.num.f64 	%p75, %fd4, %fd244;
	@%p75 bra 	$L__BB0_9;
	add.rn.f64 	%fd590, %fd4, %fd244;
	bra.uni 	$L__BB0_13;
$L__BB0_9:
	abs.f64 	%fd258, %fd244;
	setp.neu.f64 	%p76, %fd258, 0d7FF0000000000000;
	@%p76 bra 	$L__BB0_11;
	setp.gt.f64 	%p81, %fd5, 0d3FF0000000000000;
	selp.b32 	%r78, 2146435072, 0, %p81;
	setp.lt.s32 	%p82, %r6, 0;
	xor.b32  	%r79, %r78, 2146435072;
	selp.b32 	%r80, %r79, %r78, %p82;
	setp.eq.f64 	%p83, %fd4, 0dBFF0000000000000;
	selp.b32 	%r81, 1072693248, %r80, %p83;
	mov.b32 	%r82, 0;
	mov.b64 	%fd590, {%r82, %r81};
	bra.uni 	$L__BB0_13;
$L__BB0_11:
	setp.neu.f64 	%p77, %fd5, 0d7FF0000000000000;
	@%p77 bra 	$L__BB0_13;
	setp.lt.s32 	%p78, %r5, 0;
	setp.lt.s32 	%p79, %r6, 0;
	selp.b32 	%r71, 0, 2146435072, %p79;
	and.b32  	%r72, %r6, 2147483647;
	setp.ne.s32 	%p80, %r72, 1071644672;
	or.b32  	%r73, %r71, -2147483648;
	selp.b32 	%r74, %r73, %r71, %p80;
	selp.b32 	%r75, %r74, %r71, %p3;
	selp.b32 	%r76, %r75, %r71, %p78;
	mov.b32 	%r77, 0;
	mov.b64 	%fd590, {%r77, %r76};
$L__BB0_13:
	setp.eq.f64 	%p84, %fd4, 0d3FF0000000000000;
	setp.eq.f64 	%p85, %fd244, 0d0000000000000000;
	selp.f64 	%fd259, 0d3FF0000000000000, %fd590, %p84;
	selp.f64 	%fd260, 0d3FF0000000000000, %fd259, %p85;
	mul.f64 	%fd261, %fd243, %fd1;
	mul.f64 	%fd591, %fd261, %fd260;
$L__BB0_14:
	setp.ltu.f64 	%p86, %fd2, 0d0000000000000000;
	setp.gtu.f64 	%p87, %fd2, %fd242;
	mov.f64 	%fd594, 0d0000000000000000;
	or.pred  	%p88, %p86, %p87;
	@%p88 bra 	$L__BB0_26;
	div.rn.f64 	%fd263, %fd2, %fd242;
	mov.f64 	%fd264, 0d3FF0000000000000;
	sub.f64 	%fd15, %fd264, %fd263;
	{
	.reg .b32 %temp; 
	mov.b64 	{%temp, %r7}, %fd15;
	}
	{
	.reg .b32 %temp; 
	mov.b64 	{%temp, %r8}, %fd244;
	}
	shr.u32 	%r83, %r8, 20;
	and.b32  	%r84, %r83, 2047;
	add.s32 	%r85, %r84, -1012;
	mov.b64 	%rd27, %fd244;
	shl.b64 	%rd3, %rd27, %r85;
	setp.eq.s64 	%p6, %rd3, -9223372036854775808;
	abs.f64 	%fd16, %fd15;
	setp.neu.f64 	%p89, %fd15, 0d0000000000000000;
	@%p89 bra 	$L__BB0_17;
	setp.eq.s64 	%p92, %rd3, -9223372036854775808;
	abs.f64 	%fd272, %fd244;
	setp.neu.f64 	%p93, %fd272, 0d3FE0000000000000;
	and.pred  	%p6, %p93, %p92;
	selp.b32 	%r86, %r7, 0, %p6;
	setp.lt.s32 	%p94, %r8, 0;
	or.b32  	%r87, %r86, 2146435072;
	selp.b32 	%r88, %r87, %r86, %p94;
	mov.b32 	%r89, 0;
	mov.b64 	%fd593, {%r89, %r88};
	bra.uni 	$L__BB0_18;
$L__BB0_17:
	{ // callseq 1, 0
	.param .b64 param0;
	st.param.f64 	[param0], %fd16;
	.param .b64 param1;
	st.param.f64 	[param1], %fd244;
	.param .b64 retval0;
	call.uni (retval0), 
	__internal_accurate_pow, 
	(
	param0, 
	param1
	);
	ld.param.f64 	%fd265, [retval0];
	} // callseq 1
	setp.lt.s32 	%p90, %r7, 0;
	cvt.rzi.f64.f64 	%fd267, %fd244;
	setp.neu.f64 	%p91, %fd244, %fd267;
	neg.f64 	%fd268, %fd265;
	selp.f64 	%fd269, %fd268, %fd265, %p6;
	selp.f64 	%fd270, %fd269, %fd265, %p90;
	selp.f64 	%fd271, 0dFFF8000000000000, %fd270, %p90;
	selp.f64 	%fd593, %fd271, %fd270, %p91;
$L__BB0_18:
	add.f64 	%fd273, %fd244, %fd15;
	{
	.reg .b32 %temp; 
	mov.b64 	{%temp, %r90}, %fd273;
	}
	and.b32  	%r91, %r90, 2146435072;
	setp.ne.s32 	%p95, %r91, 2146435072;
	@%p95 bra 	$L__BB0_25;
	setp.num.f64 	%p96, %fd15, %fd244;
	@%p96 bra 	$L__BB0_21;
	add.rn.f64 	%fd593, %fd15, %fd244;
	bra.uni 	$L__BB0_25;
$L__BB0_21:
	abs.f64 	%fd274, %fd244;
	setp.neu.f64 	%p97, %fd274, 0d7FF0000000000000;
	@%p97 bra 	$L__BB0_23;
	setp.gt.f64 	%p102, %fd16, 0d3FF0000000000000;
	selp.b32 	%r99, 2146435072, 0, %p102;
	setp.lt.s32 	%p103, %r8, 0;
	xor.b32  	%r100, %r99, 2146435072;
	selp.b32 	%r101, %r100, %r99, %p103;
	setp.eq.f64 	%p104, %fd15, 0dBFF0000000000000;
	selp.b32 	%r102, 1072693248, %r101, %p104;
	mov.b32 	%r103, 0;
	mov.b64 	%fd593, {%r103, %r102};
	bra.uni 	$L__BB0_25;
$L__BB0_23:
	setp.neu.f64 	%p98, %fd16, 0d7FF0000000000000;
	@%p98 bra 	$L__BB0_25;
	setp.lt.s32 	%p99, %r7, 0;
	setp.lt.s32 	%p100, %r8, 0;
	selp.b32 	%r92, 0, 2146435072, %p100;
	and.b32  	%r93, %r8, 2147483647;
	setp.ne.s32 	%p101, %r93, 1071644672;
	or.b32  	%r94, %r92, -2147483648;
	selp.b32 	%r95, %r94, %r92, %p101;
	selp.b32 	%r96, %r95, %r92, %p6;
	selp.b32 	%r97, %r96, %r92, %p99;
	mov.b32 	%r98, 0;
	mov.b64 	%fd593, {%r98, %r97};
$L__BB0_25:
	setp.eq.f64 	%p105, %fd15, 0d3FF0000000000000;
	setp.eq.f64 	%p106, %fd244, 0d0000000000000000;
	selp.f64 	%fd275, 0d3FF0000000000000, %fd593, %p105;
	selp.f64 	%fd276, 0d3FF0000000000000, %fd275, %p106;
	mul.f64 	%fd277, %fd243, %fd2;
	mul.f64 	%fd594, %fd277, %fd276;
$L__BB0_26:
	min.f64 	%fd603, %fd591, %fd594;
	bra.uni 	$L__BB0_65;
$L__BB0_27:
	sub.f64 	%fd278, %fd3, %fd1;
	sub.f64 	%fd279, %fd3, %fd2;
	mul.f64 	%fd280, %fd278, %fd279;
	setp.geu.f64 	%p107, %fd280, 0d0000000000000000;
	@%p107 bra 	$L__BB0_40;
	setp.ltu.f64 	%p150, %fd3, 0d0000000000000000;
	setp.gtu.f64 	%p151, %fd3, %fd242;
	mov.f64 	%fd603, 0d0000000000000000;
	or.pred  	%p152, %p150, %p151;
	@%p152 bra 	$L__BB0_65;
	div.rn.f64 	%fd314, %fd3, %fd242;
	mov.f64 	%fd315, 0d3FF0000000000000;
	sub.f64 	%fd27, %fd315, %fd314;
	{
	.reg .b32 %temp; 
	mov.b64 	{%temp, %r9}, %fd27;
	}
	{
	.reg .b32 %temp; 
	mov.b64 	{%temp, %r10}, %fd244;
	}
	shr.u32 	%r146, %r10, 20;
	and.b32  	%r147, %r146, 2047;
	add.s32 	%r148, %r147, -1012;
	mov.b64 	%rd30, %fd244;
	shl.b64 	%rd4, %rd30, %r148;
	setp.eq.s64 	%p9, %rd4, -9223372036854775808;
	abs.f64 	%fd28, %fd27;
	setp.neu.f64 	%p153, %fd27, 0d0000000000000000;
	@%p153 bra 	$L__BB0_31;
	setp.eq.s64 	%p156, %rd4, -9223372036854775808;
	abs.f64 	%fd323, %fd244;
	setp.neu.f64 	%p157, %fd323, 0d3FE0000000000000;
	and.pred  	%p9, %p157, %p156;
	selp.b32 	%r149, %r9, 0, %p9;
	setp.lt.s32 	%p158, %r10, 0;
	or.b32  	%r150, %r149, 2146435072;
	selp.b32 	%r151, %r150, %r149, %p158;
	mov.b32 	%r152, 0;
	mov.b64 	%fd596, {%r152, %r151};
	bra.uni 	$L__BB0_32;
$L__BB0_31:
	{ // callseq 4, 0
	.param .b64 param0;
	st.param.f64 	[param0], %fd28;
	.param .b64 param1;
	st.param.f64 	[param1], %fd244;
	.param .b64 retval0;
	call.uni (retval0), 
	__internal_accurate_pow, 
	(
	param0, 
	param1
	);
	ld.param.f64 	%fd316, [retval0];
	} // callseq 4
	setp.lt.s32 	%p154, %r9, 0;
	cvt.rzi.f64.f64 	%fd318, %fd244;
	setp.neu.f64 	%p155, %fd244, %fd318;
	neg.f64 	%fd319, %fd316;
	selp.f64 	%fd320, %fd319, %fd316, %p9;
	selp.f64 	%fd321, %fd320, %fd316, %p154;
	selp.f64 	%fd322, 0dFFF8000000000000, %fd321, %p154;
	selp.f64 	%fd596, %fd322, %fd321, %p155;
$L__BB0_32:
	add.f64 	%fd324, %fd244, %fd27;
	{
	.reg .b32 %temp; 
	mov.b64 	{%temp, %r153}, %fd324;
	}
	and.b32  	%r154, %r153, 2146435072;
	setp.ne.s32 	%p159, %r154, 2146435072;
	@%p159 bra 	$L__BB0_39;
	setp.num.f64 	%p160, %fd27, %fd244;
	@%p160 bra 	$L__BB0_35;
	add.rn.f64 	%fd596, %fd27, %fd244;
	bra.uni 	$L__BB0_39;
$L__BB0_35:
	abs.f64 	%fd325, %fd244;
	setp.neu.f64 	%p161, %fd325, 0d7FF0000000000000;
	@%p161 bra 	$L__BB0_37;
	setp.gt.f64 	%p166, %fd28, 0d3FF0000000000000;
	selp.b32 	%r162, 2146435072, 0, %p166;
	setp.lt.s32 	%p167, %r10, 0;
	xor.b32  	%r163, %r162, 2146435072;
	selp.b32 	%r164, %r163, %r162, %p167;
	setp.eq.f64 	%p168, %fd27, 0dBFF0000000000000;
	selp.b32 	%r165, 1072693248, %r164, %p168;
	mov.b32 	%r166, 0;
	mov.b64 	%fd596, {%r166, %r165};
	bra.uni 	$L__BB0_39;
$L__BB0_37:
	setp.neu.f64 	%p162, %fd28, 0d7FF0000000000000;
	@%p162 bra 	$L__BB0_39;
	setp.lt.s32 	%p163, %r9, 0;
	setp.lt.s32 	%p164, %r10, 0;
	selp.b32 	%r155, 0, 2146435072, %p164;
	and.b32  	%r156, %r10, 2147483647;
	setp.ne.s32 	%p165, %r156, 1071644672;
	or.b32  	%r157, %r155, -2147483648;
	selp.b32 	%r158, %r157, %r155, %p165;
	selp.b32 	%r159, %r158, %r155, %p9;
	selp.b32 	%r160, %r159, %r155, %p163;
	mov.b32 	%r161, 0;
	mov.b64 	%fd596, {%r161, %r160};
$L__BB0_39:
	setp.eq.f64 	%p169, %fd27, 0d3FF0000000000000;
	setp.eq.f64 	%p170, %fd244, 0d0000000000000000;
	selp.f64 	%fd326, 0d3FF0000000000000, %fd596, %p169;
	selp.f64 	%fd327, 0d3FF0000000000000, %fd326, %p170;
	mul.f64 	%fd328, %fd243, %fd3;
	mul.f64 	%fd603, %fd328, %fd327;
	bra.uni 	$L__BB0_65;
$L__BB0_40:
	setp.ltu.f64 	%p108, %fd1, 0d0000000000000000;
	setp.gtu.f64 	%p109, %fd1, %fd242;
	mov.f64 	%fd599, 0d0000000000000000;
	or.pred  	%p110, %p108, %p109;
	@%p110 bra 	$L__BB0_52;
	div.rn.f64 	%fd282, %fd1, %fd242;
	mov.f64 	%fd283, 0d3FF0000000000000;
	sub.f64 	%fd37, %fd283, %fd282;
	{
	.reg .b32 %temp; 
	mov.b64 	{%temp, %r11}, %fd37;
	}
	{
	.reg .b32 %temp; 
	mov.b64 	{%temp, %r12}, %fd244;
	}
	shr.u32 	%r104, %r12, 20;
	and.b32  	%r105, %r104, 2047;
	add.s32 	%r106, %r105, -1012;
	mov.b64 	%rd28, %fd244;
	shl.b64 	%rd5, %rd28, %r106;
	setp.eq.s64 	%p12, %rd5, -9223372036854775808;
	abs.f64 	%fd38, %fd37;
	setp.neu.f64 	%p111, %fd37, 0d0000000000000000;
	@%p111 bra 	$L__BB0_43;
	setp.eq.s64 	%p114, %rd5, -9223372036854775808;
	abs.f64 	%fd291, %fd244;
	setp.neu.f64 	%p115, %fd291, 0d3FE0000000000000;
	and.pred  	%p12, %p115, %p114;
	selp.b32 	%r107, %r11, 0, %p12;
	setp.lt.s32 	%p116, %r12, 0;
	or.b32  	%r108, %r107, 2146435072;
	selp.b32 	%r109, %r108, %r107, %p116;
	mov.b32 	%r110, 0;
	mov.b64 	%fd598, {%r110, %r109};
	bra.uni 	$L__BB0_44;
$L__BB0_43:
	{ // callseq 2, 0
	.param .b64 param0;
	st.param.f64 	[param0], %fd38;
	.param .b64 param1;
	st.param.f64 	[param1], %fd244;
	.param .b64 retval0;
	call.uni (retval0), 
	__internal_accurate_pow, 
	(
	param0, 
	param1
	);
	ld.param.f64 	%fd284, [retval0];
	} // callseq 2
	setp.lt.s32 	%p112, %r11, 0;
	cvt.rzi.f64.f64 	%fd286, %fd244;
	setp.neu.f64 	%p113, %fd244, %fd286;
	neg.f64 	%fd287, %fd284;
	selp.f64 	%fd288, %fd287, %fd284, %p12;
	selp.f64 	%fd289, %fd288, %fd284, %p112;
	selp.f64 	%fd290, 0dFFF8000000000000, %fd289, %p112;
	selp.f64 	%fd598, %fd290, %fd289, %p113;
$L__BB0_44:
	add.f64 	%fd292, %fd244, %fd37;
	{
	.reg .b32 %temp; 
	mov.b64 	{%temp, %r111}, %fd292;
	}
	and.b32  	%r112, %r111, 2146435072;
	setp.ne.s32 	%p117, %r112, 2146435072;
	@%p117 bra 	$L__BB0_51;
	setp.num.f64 	%p118, %fd37, %fd244;
	@%p118 bra 	$L__BB0_47;
	add.rn.f64 	%fd598, %fd37, %fd244;
	bra.uni 	$L__BB0_51;
$L__BB0_47:
	abs.f64 	%fd293, %fd244;
	setp.neu.f64 	%p119, %fd293, 0d7FF0000000000000;
	@%p119 bra 	$L__BB0_49;
	setp.gt.f64 	%p124, %fd38, 0d3FF0000000000000;
	selp.b32 	%r120, 2146435072, 0, %p124;
	setp.lt.s32 	%p125, %r12, 0;
	xor.b32  	%r121, %r120, 2146435072;
	selp.b32 	%r122, %r121, %r120, %p125;
	setp.eq.f64 	%p126, %fd37, 0dBFF0000000000000;
	selp.b32 	%r123, 1072693248, %r122, %p126;
	mov.b32 	%r124, 0;
	mov.b64 	%fd598, {%r124, %r123};
	bra.uni 	$L__BB0_51;
$L__BB0_49:
	setp.neu.f64 	%p120, %fd38, 0d7FF0000000000000;
	@%p120 bra 	$L__BB0_51;
	setp.lt.s32 	%p121, %r11, 0;
	setp.lt.s32 	%p122, %r12, 0;
	selp.b32 	%r113, 0, 2146435072, %p122;
	and.b32  	%r114, %r12, 2147483647;
	setp.ne.s32 	%p123, %r114, 1071644672;
	or.b32  	%r115, %r113, -2147483648;
	selp.b32 	%r116, %r115, %r113, %p123;
	selp.b32 	%r117, %r116, %r113, %p12;
	selp.b32 	%r118, %r117, %r113, %p121;
	mov.b32 	%r119, 0;
	mov.b64 	%fd598, {%r119, %r118};
$L__BB0_51:
	setp.eq.f64 	%p127, %fd37, 0d3FF0000000000000;
	setp.eq.f64 	%p128, %fd244, 0d0000000000000000;
	selp.f64 	%fd294, 0d3FF0000000000000, %fd598, %p127;
	selp.f64 	%fd295, 0d3FF0000000000000, %fd294, %p128;
	mul.f64 	%fd296, %fd243, %fd1;
	mul.f64 	%fd599, %fd296, %fd295;
$L__BB0_52:
	setp.ltu.f64 	%p129, %fd2, 0d0000000000000000;
	setp.gtu.f64 	%p130, %fd2, %fd242;
	mov.f64 	%fd602, 0d0000000000000000;
	or.pred  	%p131, %p129, %p130;
	@%p131 bra 	$L__BB0_64;
	div.rn.f64 	%fd298, %fd2, %fd242;
	mov.f64 	%fd299, 0d3FF0000000000000;
	sub.f64 	%fd48, %fd299, %fd298;
	{
	.reg .b32 %temp; 
	mov.b64 	{%temp, %r13}, %fd48;
	}
	{
	.reg .b32 %temp; 
	mov.b64 	{%temp, %r14}, %fd244;
	}
	shr.u32 	%r125, %r14, 20;
	and.b32  	%r126, %r125, 2047;
	add.s32 	%r127, %r126, -1012;
	mov.b64 	%rd29, %fd244;
	shl.b64 	%rd6, %rd29, %r127;
	setp.eq.s64 	%p15, %rd6, -9223372036854775808;
	abs.f64 	%fd49, %fd48;
	setp.neu.f64 	%p132, %fd48, 0d0000000000000000;
	@%p132 bra 	$L__BB0_55;
	setp.eq.s64 	%p135, %rd6, -9223372036854775808;
	abs.f64 	%fd307, %fd244;
	setp.neu.f64 	%p136, %fd307, 0d3FE0000000000000;
	and.pred  	%p15, %p136, %p135;
	selp.b32 	%r128, %r13, 0, %p15;
	setp.lt.s32 	%p137, %r14, 0;
	or.b32  	%r129, %r128, 2146435072;
	selp.b32 	%r130, %r129, %r128, %p137;
	mov.b32 	%r131, 0;
	mov.b64 	%fd601, {%r131, %r130};
	bra.uni 	$L__BB0_56;
$L__BB0_55:
	{ // callseq 3, 0
	.param .b64 param0;
	st.param.f64 	[param0], %fd49;
	.param .b64 param1;
	st.param.f64 	[param1], %fd244;
	.param .b64 retval0;
	call.uni (retval0), 
	__internal_accurate_pow, 
	(
	param0, 
	param1
	);
	ld.param.f64 	%fd300, [retval0];
	} // callseq 3
	setp.lt.s32 	%p133, %r13, 0;
	cvt.rzi.f64.f64 	%fd302, %fd244;
	setp.neu.f64 	%p134, %fd244, %fd302;
	neg.f64 	%fd303, %fd300;
	selp.f64 	%fd304, %fd303, %fd300, %p15;
	selp.f64 	%fd305, %fd304, %fd300, %p133;
	selp.f64 	%fd306, 0dFFF8000000000000, %fd305, %p133;
	selp.f64 	%fd601, %fd306, %fd305, %p134;
$L__BB0_56:
	add.f64 	%fd308, %fd244, %fd48;
	{
	.reg .b32 %temp; 
	mov.b64 	{%temp, %r132}, %fd308;
	}
	and.b32  	%r133, %r132, 2146435072;
	setp.ne.s32 	%p138, %r133, 2146435072;
	@%p138 bra 	$L__BB0_63;
	setp.num.f64 	%p139, %fd48, %fd244;
	@%p139 bra 	$L__BB0_59;
	add.rn.f64 	%fd601, %fd48, %fd244;
	bra.uni 	$L__BB0_63;
$L__BB0_59:
	abs.f64 	%fd309, %fd244;
	setp.neu.f64 	%p140, %fd309, 0d7FF0000000000000;
	@%p140 bra 	$L__BB0_61;
	setp.gt.f64 	%p145, %fd49, 0d3FF0000000000000;
	selp.b32 	%r141, 2146435072, 0, %p145;
	setp.lt.s32 	%p146, %r14, 0;
	xor.b32  	%r142, %r141, 2146435072;
	selp.b32 	%r143, %r142, %r141, %p146;
	setp.eq.f64 	%p147, %fd48, 0dBFF0000000000000;
	selp.b32 	%r144, 1072693248, %r143, %p147;
	mov.b32 	%r145, 0;
	mov.b64 	%fd601, {%r145, %r144};
	bra.uni 	$L__BB0_63;
$L__BB0_61:
	setp.neu.f64 	%p141, %fd49, 0d7FF0000000000000;
	@%p141 bra 	$L__BB0_63;
	setp.lt.s32 	%p142, %r13, 0;
	setp.lt.s32 	%p143, %r14, 0;
	selp.b32 	%r134, 0, 2146435072, %p143;
	and.b32  	%r135, %r14, 2147483647;
	setp.ne.s32 	%p144, %r135, 1071644672;
	or.b32  	%r136, %r134, -2147483648;
	selp.b32 	%r137, %r136, %r134, %p144;
	selp.b32 	%r138, %r137, %r134, %p15;
	selp.b32 	%r139, %r138, %r134, %p142;
	mov.b32 	%r140, 0;
	mov.b64 	%fd601, {%r140, %r139};
$L__BB0_63:
	setp.eq.f64 	%p148, %fd48, 0d3FF0000000000000;
	setp.eq.f64 	%p149, %fd244, 0d0000000000000000;
	selp.f64 	%fd310, 0d3FF0000000000000, %fd601, %p148;
	selp.f64 	%fd311, 0d3FF0000000000000, %fd310, %p149;
	mul.f64 	%fd312, %fd243, %fd2;
	mul.f64 	%fd602, %fd312, %fd311;
$L__BB0_64:
	max.f64 	%fd603, %fd599, %fd602;
$L__BB0_65:
	add.s32 	%r167, %r2, %r51;
	mul.wide.s32 	%rd31, %r167, 8;
	add.s64 	%rd32, %rd1, %rd31;
	ld.global.f64 	%fd61, [%rd32+-8];
	setp.gtu.f64 	%p171, %fd61, %fd1;
	@%p171 bra 	$L__BB0_91;
	setp.ltu.f64 	%p172, %fd61, 0d0000000000000000;
	setp.gtu.f64 	%p173, %fd61, %fd242;
	mov.f64 	%fd606, 0d0000000000000000;
	or.pred  	%p174, %p172, %p173;
	@%p174 bra 	$L__BB0_78;
	div.rn.f64 	%fd330, %fd61, %fd242;
	mov.f64 	%fd331, 0d3FF0000000000000;
	sub.f64 	%fd62, %fd331, %fd330;
	{
	.reg .b32 %temp; 
	mov.b64 	{%temp, %r15}, %fd62;
	}
	{
	.reg .b32 %temp; 
	mov.b64 	{%temp, %r16}, %fd244;
	}
	shr.u32 	%r168, %r16, 20;
	and.b32  	%r169, %r168, 2047;
	add.s32 	%r170, %r169, -1012;
	mov.b64 	%rd33, %fd244;
	shl.b64 	%rd7, %rd33, %r170;
	setp.eq.s64 	%p18, %rd7, -9223372036854775808;
	abs.f64 	%fd63, %fd62;
	setp.neu.f64 	%p175, %fd62, 0d0000000000000000;
	@%p175 bra 	$L__BB0_69;
	setp.eq.s64 	%p178, %rd7, -9223372036854775808;
	abs.f64 	%fd339, %fd244;
	setp.neu.f64 	%p179, %fd339, 0d3FE0000000000000;
	and.pred  	%p18, %p179, %p178;
	selp.b32 	%r171, %r15, 0, %p18;
	setp.lt.s32 	%p180, %r16, 0;
	or.b32  	%r172, %r171, 2146435072;
	selp.b32 	%r173, %r172, %r171, %p180;
	mov.b32 	%r174, 0;
	mov.b64 	%fd605, {%r174, %r173};
	bra.uni 	$L__BB0_70;
$L__BB0_69:
	{ // callseq 5, 0
	.param .b64 param0;
	st.param.f64 	[param0], %fd63;
	.param .b64 param1;
	st.param.f64 	[param1], %fd244;
	.param .b64 retval0;
	call.uni (retval0), 
	__internal_accurate_pow, 
	(
	param0, 
	param1
	);
	ld.param.f64 	%fd332, [retval0];
	} // callseq 5
	setp.lt.s32 	%p176, %r15, 0;
	cvt.rzi.f64.f64 	%fd334, %fd244;
	setp.neu.f64 	%p177, %fd244, %fd334;
	neg.f64 	%fd335, %fd332;
	selp.f64 	%fd336, %fd335, %fd332, %p18;
	selp.f64 	%fd337, %fd336, %fd332, %p176;
	selp.f64 	%fd338, 0dFFF8000000000000, %fd337, %p176;
	selp.f64 	%fd605, %fd338, %fd337, %p177;
$L__BB0_70:
	add.f64 	%fd340, %fd244, %fd62;
	{
	.reg .b32 %temp; 
	mov.b64 	{%temp, %r175}, %fd340;
	}
	and.b32  	%r176, %r175, 2146435072;
	setp.ne.s32 	%p181, %r176, 2146435072;
	@%p181 bra 	$L__BB0_77;
	setp.num.f64 	%p182, %fd62, %fd244;
	@%p182 bra 	$L__BB0_73;
	add.rn.f64 	%fd605, %fd62, %fd244;
	bra.uni 	$L__BB0_77;
$L__BB0_73:
	abs.f64 	%fd341, %fd244;
	setp.neu.f64 	%p183, %fd341, 0d7FF0000000000000;
	@%p183 bra 	$L__BB0_75;
	setp.gt.f64 	%p188, %fd63, 0d3FF0000000000000;
	selp.b32 	%r184, 2146435072, 0, %p188;
	setp.lt.s32 	%p189, %r16, 0;
	xor.b32  	%r185, %r184, 2146435072;
	selp.b32 	%r186, %r185, %r184, %p189;
	setp.eq.f64 	%p190, %fd62, 0dBFF0000000000000;
	selp.b32 	%r187, 1072693248, %r186, %p190;
	mov.b32 	%r188, 0;
	mov.b64 	%fd605, {%r188, %r187};
	bra.uni 	$L__BB0_77;
$L__BB0_75:
	setp.neu.f64 	%p184, %fd63, 0d7FF0000000000000;
	@%p184 bra 	$L__BB0_77;
	setp.lt.s32 	%p185, %r15, 0;
	setp.lt.s32 	%p186, %r16, 0;
	selp.b32 	%r177, 0, 2146435072, %p186;
	and.b32  	%r178, %r16, 2147483647;
	setp.ne.s32 	%p187, %r178, 1071644672;
	or.b32  	%r179, %r177, -2147483648;
	selp.b32 	%r180, %r179, %r177, %p187;
	selp.b32 	%r181, %r180, %r177, %p18;
	selp.b32 	%r182, %r181, %r177, %p185;
	mov.b32 	%r183, 0;
	mov.b64 	%fd605, {%r183, %r182};
$L__BB0_77:
	setp.eq.f64 	%p191, %fd62, 0d3FF0000000000000;
	setp.eq.f64 	%p192, %fd244, 0d0000000000000000;
	selp.f64 	%fd342, 0d3FF0000000000000, %fd605, %p191;
	selp.f64 	%fd343, 0d3FF0000000000000, %fd342, %p192;
	mul.f64 	%fd344, %fd243, %fd61;
	mul.f64 	%fd606, %fd344, %fd343;
$L__BB0_78:
	setp.ltu.f64 	%p193, %fd1, 0d0000000000000000;
	setp.gtu.f64 	%p194, %fd1, %fd242;
	mov.f64 	%fd609, 0d0000000000000000;
	or.pred  	%p195, %p193, %p194;
	@%p195 bra 	$L__BB0_90;
	div.rn.f64 	%fd346, %fd1, %fd242;
	mov.f64 	%fd347, 0d3FF0000000000000;
	sub.f64 	%fd73, %fd347, %fd346;
	{
	.reg .b32 %temp; 
	mov.b64 	{%temp, %r17}, %fd73;
	}
	{
	.reg .b32 %temp; 
	mov.b64 	{%temp, %r18}, %fd244;
	}
	shr.u32 	%r189, %r18, 20;
	and.b32  	%r190, %r189, 2047;
	add.s32 	%r191, %r190, -1012;
	mov.b64 	%rd34, %fd244;
	shl.b64 	%rd8, %rd34, %r191;
	setp.eq.s64 	%p21, %rd8, -9223372036854775808;
	abs.f64 	%fd74, %fd73;
	setp.neu.f64 	%p196, %fd73, 0d0000000000000000;
	@%p196 bra 	$L__BB0_81;
	setp.eq.s64 	%p199, %rd8, -9223372036854775808;
	abs.f64 	%fd355, %fd244;
	setp.neu.f64 	%p200, %fd355, 0d3FE0000000000000;
	and.pred  	%p21, %p200, %p199;
	selp.b32 	%r192, %r17, 0, %p21;
	setp.lt.s32 	%p201, %r18, 0;
	or.b32  	%r193, %r192, 2146435072;
	selp.b32 	%r194, %r193, %r192, %p201;
	mov.b32 	%r195, 0;
	mov.b64 	%fd608, {%r195, %r194};
	bra.uni 	$L__BB0_82;
$L__BB0_81:
	{ // callseq 6, 0
	.param .b64 param0;
	st.param.f64 	[param0], %fd74;
	.param .b64 param1;
	st.param.f64 	[param1], %fd244;
	.param .b64 retval0;
	call.uni (retval0), 
	__internal_accurate_pow, 
	(
	param0, 
	param1
	);
	ld.param.f64 	%fd348, [retval0];
	} // callseq 6
	setp.lt.s32 	%p197, %r17, 0;
	cvt.rzi.f64.f64 	%fd350, %fd244;
	setp.neu.f64 	%p198, %fd244, %fd350;
	neg.f64 	%fd351, %fd348;
	selp.f64 	%fd352, %fd351, %fd348, %p21;
	selp.f64 	%fd353, %fd352, %fd348, %p197;
	selp.f64 	%fd354, 0dFFF8000000000000, %fd353, %p197;
	selp.f64 	%fd608, %fd354, %fd353, %p198;
$L__BB0_82:
	add.f64 	%fd356, %fd244, %fd73;
	{
	.reg .b32 %temp; 
	mov.b64 	{%temp, %r196}, %fd356;
	}
	and.b32  	%r197, %r196, 2146435072;
	setp.ne.s32 	%p202, %r197, 2146435072;
	@%p202 bra 	$L__BB0_89;
	setp.num.f64 	%p203, %fd73, %fd244;
	@%p203 bra 	$L__BB0_85;
	add.rn.f64 	%fd608, %fd73, %fd244;
	bra.uni 	$L__BB0_89;
$L__BB0_85:
	abs.f64 	%fd357, %fd244;
	setp.neu.f64 	%p204, %fd357, 0d7FF0000000000000;
	@%p204 bra 	$L__BB0_87;
	setp.gt.f64 	%p209, %fd74, 0d3FF0000000000000;
	selp.b32 	%r205, 2146435072, 0, %p209;
	setp.lt.s32 	%p210, %r18, 0;
	xor.b32  	%r206, %r205, 2146435072;
	selp.b32 	%r207, %r206, %r205, %p210;
	setp.eq.f64 	%p211, %fd73, 0dBFF0000000000000;
	selp.b32 	%r208, 1072693248, %r207, %p211;
	mov.b32 	%r209, 0;
	mov.b64 	%fd608, {%r209, %r208};
	bra.uni 	$L__BB0_89;
$L__BB0_87:
	setp.neu.f64 	%p205, %fd74, 0d7FF0000000000000;
	@%p205 bra 	$L__BB0_89;
	setp.lt.s32 	%p206, %r17, 0;
	setp.lt.s32 	%p207, %r18, 0;
	selp.b32 	%r198, 0, 2146435072, %p207;
	and.b32  	%r199, %r18, 2147483647;
	setp.ne.s32 	%p208, %r199, 1071644672;
	or.b32  	%r200, %r198, -2147483648;
	selp.b32 	%r201, %r200, %r198, %p208;
	selp.b32 	%r202, %r201, %r198, %p21;
	selp.b32 	%r203, %r202, %r198, %p206;
	mov.b32 	%r204, 0;
	mov.b64 	%fd608, {%r204, %r203};
$L__BB0_89:
	setp.eq.f64 	%p212, %fd73, 0d3FF0000000000000;
	setp.eq.f64 	%p213, %fd244, 0d0000000000000000;
	selp.f64 	%fd358, 0d3FF0000000000000, %fd608, %p212;
	selp.f64 	%fd359, 0d3FF0000000000000, %fd358, %p213;
	mul.f64 	%fd360, %fd243, %fd1;
	mul.f64 	%fd609, %fd360, %fd359;
$L__BB0_90:
	min.f64 	%fd618, %fd606, %fd609;
	bra.uni 	$L__BB0_129;
$L__BB0_91:
	sub.f64 	%fd361, %fd3, %fd61;
	sub.f64 	%fd362, %fd3, %fd1;
	mul.f64 	%fd363, %fd361, %fd362;
	setp.geu.f64 	%p214, %fd363, 0d0000000000000000;
	@%p214 bra 	$L__BB0_104;
	setp.ltu.f64 	%p257, %fd3, 0d0000000000000000;
	setp.gtu.f64 	%p258, %fd3, %fd242;
	mov.f64 	%fd618, 0d0000000000000000;
	or.pred  	%p259, %p257, %p258;
	@%p259 bra 	$L__BB0_129;
	div.rn.f64 	%fd397, %fd3, %fd242;
	mov.f64 	%fd398, 0d3FF0000000000000;
	sub.f64 	%fd85, %fd398, %fd397;
	{
	.reg .b32 %temp; 
	mov.b64 	{%temp, %r19}, %fd85;
	}
	{
	.reg .b32 %temp; 
	mov.b64 	{%temp, %r20}, %fd244;
	}
	shr.u32 	%r252, %r20, 20;
	and.b32  	%r253, %r252, 2047;
	add.s32 	%r254, %r253, -1012;
	mov.b64 	%rd37, %fd244;
	shl.b64 	%rd9, %rd37, %r254;
	setp.eq.s64 	%p24, %rd9, -9223372036854775808;
	abs.f64 	%fd86, %fd85;
	setp.neu.f64 	%p260, %fd85, 0d0000000000000000;
	@%p260 bra 	$L__BB0_95;
	setp.eq.s64 	%p263, %rd9, -9223372036854775808;
	abs.f64 	%fd406, %fd244;
	setp.neu.f64 	%p264, %fd406, 0d3FE0000000000000;
	and.pred  	%p24, %p264, %p263;
	selp.b32 	%r255, %r19, 0, %p24;
	setp.lt.s32 	%p265, %r20, 0;
	or.b32  	%r256, %r255, 2146435072;
	selp.b32 	%r257, %r256, %r255, %p265;
	mov.b32 	%r258, 0;
	mov.b64 	%fd611, {%r258, %r257};
	bra.uni 	$L__BB0_96;
$L__BB0_95:
	{ // callseq 9, 0
	.param .b64 param0;
	st.param.f64 	[param0], %fd86;
	.param .b64 param1;
	st.param.f64 	[param1], %fd244;
	.param .b64 retval0;
	call.uni (retval0), 
	__internal_accurate_pow, 
	(
	param0, 
	param1
	);
	ld.param.f64 	%fd399, [retval0];
	} // callseq 9
	setp.lt.s32 	%p261, %r19, 0;
	cvt.rzi.f64.f64 	%fd401, %fd244;
	setp.neu.f64 	%p262, %fd244, %fd401;
	neg.f64 	%fd402, %fd399;
	selp.f64 	%fd403, %fd402, %fd399, %p24;
	selp.f64 	%fd404, %fd403, %fd399, %p261;
	selp.f64 	%fd405, 0dFFF8000000000000, %fd404, %p261;
	selp.f64 	%fd611, %fd405, %fd404, %p262;
$L__BB0_96:
	add.f64 	%fd407, %fd244, %fd85;
	{
	.reg .b32 %temp; 
	mov.b64 	{%temp, %r259}, %fd407;
	}
	and.b32  	%r260, %r259, 2146435072;
	setp.ne.s32 	%p266, %r260, 2146435072;
	@%p266 bra 	$L__BB0_103;
	setp.num.f64 	%p267, %fd85, %fd244;
	@%p267 bra 	$L__BB0_99;
	add.rn.f64 	%fd611, %fd85, %fd244;
	bra.uni 	$L__BB0_103;
$L__BB0_99:
	abs.f64 	%fd408, %fd244;
	setp.neu.f64 	%p268, %fd408, 0d7FF0000000000000;
	@%p268 bra 	$L__BB0_101;
	setp.gt.f64 	%p273, %fd86, 0d3FF0000000000000;
	selp.b32 	%r268, 2146435072, 0, %p273;
	setp.lt.s32 	%p274, %r20, 0;
	xor.b32  	%r269, %r268, 2146435072;
	selp.b32 	%r270, %r269, %r268, %p274;
	setp.eq.f64 	%p275, %fd85, 0dBFF0000000000000;
	selp.b32 	%r271, 1072693248, %r270, %p275;
	mov.b32 	%r272, 0;
	mov.b64 	%fd611, {%r272, %r271};
	bra.uni 	$L__BB0_103;
$L__BB0_101:
	setp.neu.f64 	%p269, %fd86, 0d7FF0000000000000;
	@%p269 bra 	$L__BB0_103;
	setp.lt.s32 	%p270, %r19, 0;
	setp.lt.s32 	%p271, %r20, 0;
	selp.b32 	%r261, 0, 2146435072, %p271;
	and.b32  	%r262, %r20, 2147483647;
	setp.ne.s32 	%p272, %r262, 1071644672;
	or.b32  	%r263, %r261, -2147483648;
	selp.b32 	%r264, %r263, %r261, %p272;
	selp.b32 	%r265, %r264, %r261, %p24;
	selp.b32 	%r266, %r265, %r261, %p270;
	mov.b32 	%r267, 0;
	mov.b64 	%fd611, {%r267, %r266};
$L__BB0_103:
	setp.eq.f64 	%p276, %fd85, 0d3FF0000000000000;
	setp.eq.f64 	%p277, %fd244, 0d0000000000000000;
	selp.f64 	%fd409, 0d3FF0000000000000, %fd611, %p276;
	selp.f64 	%fd410, 0d3FF0000000000000, %fd409, %p277;
	mul.f64 	%fd411, %fd243, %fd3;
	mul.f64 	%fd618, %fd411, %fd410;
	bra.uni 	$L__BB0_129;
$L__BB0_104:
	setp.ltu.f64 	%p215, %fd61, 0d0000000000000000;
	setp.gtu.f64 	%p216, %fd61, %fd242;
	mov.f64 	%fd614, 0d0000000000000000;
	or.pred  	%p217, %p215, %p216;
	@%p217 bra 	$L__BB0_116;
	div.rn.f64 	%fd365, %fd61, %fd242;
	mov.f64 	%fd366, 0d3FF0000000000000;
	sub.f64 	%fd95, %fd366, %fd365;
	{
	.reg .b32 %temp; 
	mov.b64 	{%temp, %r21}, %fd95;
	}
	{
	.reg .b32 %temp; 
	mov.b64 	{%temp, %r22}, %fd244;
	}
	shr.u32 	%r210, %r22, 20;
	and.b32  	%r211, %r210, 2047;
	add.s32 	%r212, %r211, -1012;
	mov.b64 	%rd35, %fd244;
	shl.b64 	%rd10, %rd35, %r212;
	setp.eq.s64 	%p27, %rd10, -9223372036854775808;
	abs.f64 	%fd96, %fd95;
	setp.neu.f64 	%p218, %fd95, 0d0000000000000000;
	@%p218 bra 	$L__BB0_107;
	setp.eq.s64 	%p221, %rd10, -9223372036854775808;
	abs.f64 	%fd374, %fd244;
	setp.neu.f64 	%p222, %fd374, 0d3FE0000000000000;
	and.pred  	%p27, %p222, %p221;
	selp.b32 	%r213, %r21, 0, %p27;
	setp.lt.s32 	%p223, %r22, 0;
	or.b32  	%r214, %r213, 2146435072;
	selp.b32 	%r215, %r214, %r213, %p223;
	mov.b32 	%r216, 0;
	mov.b64 	%fd613, {%r216, %r215};
	bra.uni 	$L__BB0_108;
$L__BB0_107:
	{ // callseq 7, 0
	.param .b64 param0;
	st.param.f64 	[param0], %fd96;
	.param .b64 param1;
	st.param.f64 	[param1], %fd244;
	.param .b64 retval0;
	call.uni (retval0), 
	__internal_accurate_pow, 
	(
	param0, 
	param1
	);
	ld.param.f64 	%fd367, [retval0];
	} // callseq 7
	setp.lt.s32 	%p219, %r21, 0;
	cvt.rzi.f64.f64 	%fd369, %fd244;
	setp.neu.f64 	%p220, %fd244, %fd369;
	neg.f64 	%fd370, %fd367;
	selp.f64 	%fd371, %fd370, %fd367, %p27;
	selp.f64 	%fd372, %fd371, %fd367, %p219;
	selp.f64 	%fd373, 0dFFF8000000000000, %fd372, %p219;
	selp.f64 	%fd613, %fd373, %fd372, %p220;
$L__BB0_108:
	add.f64 	%fd375, %fd244, %fd95;
	{
	.reg .b32 %temp; 
	mov.b64 	{%temp, %r217}, %fd375;
	}
	and.b32  	%r218, %r217, 2146435072;
	setp.ne.s32 	%p224, %r218, 2146435072;
	@%p224 bra 	$L__BB0_115;
	setp.num.f64 	%p225, %fd95, %fd244;
	@%p225 bra 	$L__BB0_111;
	add.rn.f64 	%fd613, %fd95, %fd244;
	bra.uni 	$L__BB0_115;
$L__BB0_111:
	abs.f64 	%fd376, %fd244;
	setp.neu.f64 	%p226, %fd376, 0d7FF0000000000000;
	@%p226 bra 	$L__BB0_113;
	setp.gt.f64 	%p231, %fd96, 0d3FF0000000000000;
	selp.b32 	%r226, 2146435072, 0, %p231;
	setp.lt.s32 	%p232, %r22, 0;
	xor.b32  	%r227, %r226, 2146435072;
	selp.b32 	%r228, %r227, %r226, %p232;
	setp.eq.f64 	%p233, %fd95, 0dBFF0000000000000;
	selp.b32 	%r229, 1072693248, %r228, %p233;
	mov.b32 	%r230, 0;
	mov.b64 	%fd613, {%r230, %r229};
	bra.uni 	$L__BB0_115;
$L__BB0_113:
	setp.neu.f64 	%p227, %fd96, 0d7FF0000000000000;
	@%p227 bra 	$L__BB0_115;
	setp.lt.s32 	%p228, %r21, 0;
	setp.lt.s32 	%p229, %r22, 0;
	selp.b32 	%r219, 0, 2146435072, %p229;
	and.b32  	%r220, %r22, 2147483647;
	setp.ne.s32 	%p230, %r220, 1071644672;
	or.b32  	%r221, %r219, -2147483648;
	selp.b32 	%r222, %r221, %r219, %p230;
	selp.b32 	%r223, %r222, %r219, %p27;
	selp.b32 	%r224, %r223, %r219, %p228;
	mov.b32 	%r225, 0;
	mov.b64 	%fd613, {%r225, %r224};
$L__BB0_115:
	setp.eq.f64 	%p234, %fd95, 0d3FF0000000000000;
	setp.eq.f64 	%p235, %fd244, 0d0000000000000000;
	selp.f64 	%fd377, 0d3FF0000000000000, %fd613, %p234;
	selp.f64 	%fd378, 0d3FF0000000000000, %fd377, %p235;
	mul.f64 	%fd379, %fd243, %fd61;
	mul.f64 	%fd614, %fd379, %fd378;
$L__BB0_116:
	setp.ltu.f64 	%p236, %fd1, 0d0000000000000000;
	setp.gtu.f64 	%p237, %fd1, %fd242;
	mov.f64 	%fd617, 0d0000000000000000;
	or.pred  	%p238, %p236, %p237;
	@%p238 bra 	$L__BB0_128;
	div.rn.f64 	%fd381, %fd1, %fd242;
	mov.f64 	%fd382, 0d3FF0000000000000;
	sub.f64 	%fd106, %fd382, %fd381;
	{
	.reg .b32 %temp; 
	mov.b64 	{%temp, %r23}, %fd106;
	}
	{
	.reg .b32 %temp; 
	mov.b64 	{%temp, %r24}, %fd244;
	}
	shr.u32 	%r231, %r24, 20;
	and.b32  	%r232, %r231, 2047;
	add.s32 	%r233, %r232, -1012;
	mov.b64 	%rd36, %fd244;
	shl.b64 	%rd11, %rd36, %r233;
	setp.eq.s64 	%p30, %rd11, -9223372036854775808;
	abs.f64 	%fd107, %fd106;
	setp.neu.f64 	%p239, %fd106, 0d0000000000000000;
	@%p239 bra 	$L__BB0_119;
	setp.eq.s64 	%p242, %rd11, -9223372036854775808;
	abs.f64 	%fd390, %fd244;
	setp.neu.f64 	%p243, %fd390, 0d3FE0000000000000;
	and.pred  	%p30, %p243, %p242;
	selp.b32 	%r234, %r23, 0, %p30;
	setp.lt.s32 	%p244, %r24, 0;
	or.b32  	%r235, %r234, 2146435072;
	selp.b32 	%r236, %r235, %r234, %p244;
	mov.b32 	%r237, 0;
	mov.b64 	%fd616, {%r237, %r236};
	bra.uni 	$L__BB0_120;
$L__BB0_119:
	{ // callseq 8, 0
	.param .b64 param0;
	st.param.f64 	[param0], %fd107;
	.param .b64 param1;
	st.param.f64 	[param1], %fd244;
	.param .b64 retval0;
	call.uni (retval0), 
	__internal_accurate_pow, 
	(
	param0, 
	param1
	);
	ld.param.f64 	%fd383, [retval0];
	} // callseq 8
	setp.lt.s32 	%p240, %r23, 0;
	cvt.rzi.f64.f64 	%fd385, %fd244;
	setp.neu.f64 	%p241, %fd244, %fd385;
	neg.f64 	%fd386, %fd383;
	selp.f64 	%fd387, %fd386, %fd383, %p30;
	selp.f64 	%fd388, %fd387, %fd383, %p240;
	selp.f64 	%fd389, 0dFFF8000000000000, %fd388, %p240;
	selp.f64 	%fd616, %fd389, %fd388, %p241;
$L__BB0_120:
	add.f64 	%fd391, %fd244, %fd106;
	{
	.reg .b32 %temp; 
	mov.b64 	{%temp, %r238}, %fd391;
	}
	and.b32  	%r239, %r238, 2146435072;
	setp.ne.s32 	%p245, %r239, 2146435072;
	@%p245 bra 	$L__BB0_127;
	setp.num.f64 	%p246, %fd106, %fd244;
	@%p246 bra 	$L__BB0_123;
	add.rn.f64 	%fd616, %fd106, %fd244;
	bra.uni 	$L__BB0_127;
$L__BB0_123:
	abs.f64 	%fd392, %fd244;
	setp.neu.f64 	%p247, %fd392, 0d7FF0000000000000;
	@%p247 bra 	$L__BB0_125;
	setp.gt.f64 	%p252, %fd107, 0d3FF0000000000000;
	selp.b32 	%r247, 2146435072, 0, %p252;
	setp.lt.s32 	%p253, %r24, 0;
	xor.b32  	%r248, %r247, 2146435072;
	selp.b32 	%r249, %r248, %r247, %p253;
	setp.eq.f64 	%p254, %fd106, 0dBFF0000000000000;
	selp.b32 	%r250, 1072693248, %r249, %p254;
	mov.b32 	%r251, 0;
	mov.b64 	%fd616, {%r251, %r250};
	bra.uni 	$L__BB0_127;
$L__BB0_125:
	setp.neu.f64 	%p248, %fd107, 0d7FF0000000000000;
	@%p248 bra 	$L__BB0_127;
	setp.lt.s32 	%p249, %r23, 0;
	setp.lt.s32 	%p250, %r24, 0;
	selp.b32 	%r240, 0, 2146435072, %p250;
	and.b32  	%r241, %r24, 2147483647;
	setp.ne.s32 	%p251, %r241, 1071644672;
	or.b32  	%r242, %r240, -2147483648;
	selp.b32 	%r243, %r242, %r240, %p251;
	selp.b32 	%r244, %r243, %r240, %p30;
	selp.b32 	%r245, %r244, %r240, %p249;
	mov.b32 	%r246, 0;
	mov.b64 	%fd616, {%r246, %r245};
$L__BB0_127:
	setp.eq.f64 	%p255, %fd106, 0d3FF0000000000000;
	setp.eq.f64 	%p256, %fd244, 0d0000000000000000;
	selp.f64 	%fd393, 0d3FF0000000000000, %fd616, %p255;
	selp.f64 	%fd394, 0d3FF0000000000000, %fd393, %p256;
	mul.f64 	%fd395, %fd243, %fd1;
	mul.f64 	%fd617, %fd395, %fd394;
$L__BB0_128:
	max.f64 	%fd618, %fd614, %fd617;
$L__BB0_129:
	ld.param.f64 	%fd585, [_Z15compute_phi_newPddddddii_param_1];
	sub.f64 	%fd412, %fd603, %fd618;
	mul.f64 	%fd413, %fd585, %fd412;
	sub.f64 	%fd414, %fd1, %fd413;
	add.s32 	%r273, %r4, %r51;
	mul.wide.s32 	%rd38, %r273, 8;
	add.s64 	%rd39, %rd1, %rd38;
	st.global.f64 	[%rd39], %fd414;
$L__BB0_130:
	setp.eq.s32 	%p278, %r51, 1;
	@%p278 bra 	$L__BB0_133;
	setp.ne.s32 	%p279, %r51, 0;
	@%p279 bra 	$L__BB0_198;
	ld.param.f64 	%fd588, [_Z15compute_phi_newPddddddii_param_2];
	mul.wide.s32 	%rd49, %r4, 8;
	add.s64 	%rd50, %rd1, %rd49;
	st.global.f64 	[%rd50], %fd588;
	bra.uni 	$L__BB0_198;
$L__BB0_133:
	mul.wide.s32 	%rd40, %r2, 8;
	add.s64 	%rd41, %rd1, %rd40;
	ld.global.f64 	%fd119, [%rd41+8];
	ld.global.f64 	%fd120, [%rd41+16];
	add.f64 	%fd415, %fd244, 0d3FF0000000000000;
	div.rn.f64 	%fd121, %fd242, %fd415;
	setp.gtu.f64 	%p280, %fd119, %fd120;
	@%p280 bra 	$L__BB0_159;
	setp.ltu.f64 	%p281, %fd119, 0d0000000000000000;
	setp.gtu.f64 	%p282, %fd119, %fd242;
	mov.f64 	%fd621, 0d0000000000000000;
	or.pred  	%p283, %p281, %p282;
	@%p283 bra 	$L__BB0_146;
	div.rn.f64 	%fd417, %fd119, %fd242;
	mov.f64 	%fd418, 0d3FF0000000000000;
	sub.f64 	%fd122, %fd418, %fd417;
	{
	.reg .b32 %temp; 
	mov.b64 	{%temp, %r25}, %fd122;
	}
	{
	.reg .b32 %temp; 
	mov.b64 	{%temp, %r26}, %fd244;
	}
	shr.u32 	%r274, %r26, 20;
	and.b32  	%r275, %r274, 2047;
	add.s32 	%r276, %r275, -1012;
	mov.b64 	%rd42, %fd244;
	shl.b64 	%rd12, %rd42, %r276;
	setp.eq.s64 	%p33, %rd12, -9223372036854775808;
	abs.f64 	%fd123, %fd122;
	setp.neu.f64 	%p284, %fd122, 0d0000000000000000;
	@%p284 bra 	$L__BB0_137;
	setp.eq.s64 	%p287, %rd12, -9223372036854775808;
	abs.f64 	%fd426, %fd244;
	setp.neu.f64 	%p288, %fd426, 0d3FE0000000000000;
	and.pred  	%p33, %p288, %p287;
	selp.b32 	%r277, %r25, 0, %p33;
	setp.lt.s32 	%p289, %r26, 0;
	or.b32  	%r278, %r277, 2146435072;
	selp.b32 	%r279, %r278, %r277, %p289;
	mov.b32 	%r280, 0;
	mov.b64 	%fd620, {%r280, %r279};
	bra.uni 	$L__BB0_138;
$L__BB0_137:
	{ // callseq 10, 0
	.param .b64 param0;
	st.param.f64 	[param0], %fd123;
	.param .b64 param1;
	st.param.f64 	[param1], %fd244;
	.param .b64 retval0;
	call.uni (retval0), 
	__internal_accurate_pow, 
	(
	param0, 
	param1
	);
	ld.param.f64 	%fd419, [retval0];
	} // callseq 10
	setp.lt.s32 	%p285, %r25, 0;
	cvt.rzi.f64.f64 	%fd421, %fd244;
	setp.neu.f64 	%p286, %fd244, %fd421;
	neg.f64 	%fd422, %fd419;
	selp.f64 	%fd423, %fd422, %fd419, %p33;
	selp.f64 	%fd424, %fd423, %fd419, %p285;
	selp.f64 	%fd425, 0dFFF8000000000000, %fd424, %p285;
	selp.f64 	%fd620, %fd425, %fd424, %p286;
$L__BB0_138:
	add.f64 	%fd427, %fd244, %fd122;
	{
	.reg .b32 %temp; 
	mov.b64 	{%temp, %r281}, %fd427;
	}
	and.b32  	%r282, %r281, 2146435072;
	setp.ne.s32 	%p290, %r282, 2146435072;
	@%p290 bra 	$L__BB0_145;
	setp.num.f64 	%p291, %fd122, %fd244;
	@%p291 bra 	$L__BB0_141;
	add.rn.f64 	%fd620, %fd122, %fd244;
	bra.uni 	$L__BB0_145;
$L__BB0_141:
	abs.f64 	%fd428, %fd244;
	setp.neu.f64 	%p292, %fd428, 0d7FF0000000000000;
	@%p292 bra 	$L__BB0_143;
	setp.gt.f64 	%p297, %fd123, 0d3FF0000000000000;
	selp.b32 	%r290, 2146435072, 0, %p297;
	setp.lt.s32 	%p298, %r26, 0;
	xor.b32  	%r291, %r290, 2146435072;
	selp.b32 	%r292, %r291, %r290, %p298;
	setp.eq.f64 	%p299, %fd122, 0dBFF0000000000000;
	selp.b32 	%r293, 1072693248, %r292, %p299;
	mov.b32 	%r294, 0;
	mov.b64 	%fd620, {%r294, %r293};
	bra.uni 	$L__BB0_145;
$L__BB0_143:
	setp.neu.f64 	%p293, %fd123, 0d7FF0000000000000;
	@%p293 bra 	$L__BB0_145;
	setp.lt.s32 	%p294, %r25, 0;
	setp.lt.s32 	%p295, %r26, 0;
	selp.b32 	%r283, 0, 2146435072, %p295;
	and.b32  	%r284, %r26, 2147483647;
	setp.ne.s32 	%p296, %r284, 1071644672;
	or.b32  	%r285, %r283, -2147483648;
	selp.b32 	%r286, %r285, %r283, %p296;
	selp.b32 	%r287, %r286, %r283, %p33;
	selp.b32 	%r288, %r287, %r283, %p294;
	mov.b32 	%r289, 0;
	mov.b64 	%fd620, {%r289, %r288};
$L__BB0_145:
	setp.eq.f64 	%p300, %fd122, 0d3FF0000000000000;
	setp.eq.f64 	%p301, %fd244, 0d0000000000000000;
	selp.f64 	%fd429, 0d3FF0000000000000, %fd620, %p300;
	selp.f64 	%fd430, 0d3FF0000000000000, %fd429, %p301;
	mul.f64 	%fd431, %fd243, %fd119;
	mul.f64 	%fd621, %fd431, %fd430;
$L__BB0_146:
	setp.ltu.f64 	%p302, %fd120, 0d0000000000000000;
	setp.gtu.f64 	%p303, %fd120, %fd242;
	mov.f64 	%fd624, 0d0000000000000000;
	or.pred  	%p304, %p302, %p303;
	@%p304 bra 	$L__BB0_158;
	div.rn.f64 	%fd433, %fd120, %fd242;
	mov.f64 	%fd434, 0d3FF0000000000000;
	sub.f64 	%fd133, %fd434, %fd433;
	{
	.reg .b32 %temp; 
	mov.b64 	{%temp, %r27}, %fd133;
	}
	{
	.reg .b32 %temp; 
	mov.b64 	{%temp, %r28}, %fd244;
	}
	shr.u32 	%r295, %r28, 20;
	and.b32  	%r296, %r295, 2047;
	add.s32 	%r297, %r296, -1012;
	mov.b64 	%rd43, %fd244;
	shl.b64 	%rd13, %rd43, %r297;
	setp.eq.s64 	%p36, %rd13, -9223372036854775808;
	abs.f64 	%fd134, %fd133;
	setp.neu.f64 	%p305, %fd133, 0d0000000000000000;
	@%p305 bra 	$L__BB0_149;
	setp.eq.s64 	%p308, %rd13, -9223372036854775808;
	abs.f64 	%fd442, %fd244;
	setp.neu.f64 	%p309, %fd442, 0d3FE0000000000000;
	and.pred  	%p36, %p309, %p308;
	selp.b32 	%r298, %r27, 0, %p36;
	setp.lt.s32 	%p310, %r28, 0;
	or.b32  	%r299, %r298, 2146435072;
	selp.b32 	%r300, %r299, %r298, %p310;
	mov.b32 	%r301, 0;
	mov.b64 	%fd623, {%r301, %r300};
	bra.uni 	$L__BB0_150;
$L__BB0_149:
	{ // callseq 11, 0
	.param .b64 param0;
	st.param.f64 	[param0], %fd134;
	.param .b64 param1;
	st.param.f64 	[param1], %fd244;
	.param .b64 retval0;
	call.uni (retval0), 
	__internal_accurate_pow, 
	(
	param0, 
	param1
	);
	ld.param.f64 	%fd435, [retval0];
	} // callseq 11
	setp.lt.s32 	%p306, %r27, 0;
	cvt.rzi.f64.f64 	%fd437, %fd244;
	setp.neu.f64 	%p307, %fd244, %fd437;
	neg.f64 	%fd438, %fd435;
	selp.f64 	%fd439, %fd438, %fd435, %p36;
	selp.f64 	%fd440, %fd439, %fd435, %p306;
	selp.f64 	%fd441, 0dFFF8000000000000, %fd440, %p306;
	selp.f64 	%fd623, %fd441, %fd440, %p307;
$L__BB0_150:
	add.f64 	%fd443, %fd244, %fd133;
	{
	.reg .b32 %temp; 
	mov.b64 	{%temp, %r302}, %fd443;
	}
	and.b32  	%r303, %r302, 2146435072;
	setp.ne.s32 	%p311, %r303, 2146435072;
	@%p311 bra 	$L__BB0_157;
	setp.num.f64 	%p312, %fd133, %fd244;
	@%p312 bra 	$L__BB0_153;
	add.rn.f64 	%fd623, %fd133, %fd244;
	bra.uni 	$L__BB0_157;
$L__BB0_153:
	abs.f64 	%fd444, %fd244;
	setp.neu.f64 	%p313, %fd444, 0d7FF0000000000000;
	@%p313 bra 	$L__BB0_155;
	setp.gt.f64 	%p318, %fd134, 0d3FF0000000000000;
	selp.b32 	%r311, 2146435072, 0, %p318;
	setp.lt.s32 	%p319, %r28, 0;
	xor.b32  	%r312, %r311, 2146435072;
	selp.b32 	%r313, %r312, %r311, %p319;
	setp.eq.f64 	%p320, %fd133, 0dBFF0000000000000;
	selp.b32 	%r314, 1072693248, %r313, %p320;
	mov.b32 	%r315, 0;
	mov.b64 	%fd623, {%r315, %r314};
	bra.uni 	$L__BB0_157;
$L__BB0_155:
	setp.neu.f64 	%p314, %fd134, 0d7FF0000000000000;
	@%p314 bra 	$L__BB0_157;
	setp.lt.s32 	%p315, %r27, 0;
	setp.lt.s32 	%p316, %r28, 0;
	selp.b32 	%r304, 0, 2146435072, %p316;
	and.b32  	%r305, %r28, 2147483647;
	setp.ne.s32 	%p317, %r305, 1071644672;
	or.b32  	%r306, %r304, -2147483648;
	selp.b32 	%r307, %r306, %r304, %p317;
	selp.b32 	%r308, %r307, %r304, %p36;
	selp.b32 	%r309, %r308, %r304, %p315;
	mov.b32 	%r310, 0;
	mov.b64 	%fd623, {%r310, %r309};
$L__BB0_157:
	setp.eq.f64 	%p321, %fd133, 0d3FF0000000000000;
	setp.eq.f64 	%p322, %fd244, 0d0000000000000000;
	selp.f64 	%fd445, 0d3FF0000000000000, %fd623, %p321;
	selp.f64 	%fd446, 0d3FF0000000000000, %fd445, %p322;
	mul.f64 	%fd447, %fd243, %fd120;
	mul.f64 	%fd624, %fd447, %fd446;
$L__BB0_158:
	min.f64 	%fd633, %fd621, %fd624;
	bra.uni 	$L__BB0_197;
$L__BB0_159:
	sub.f64 	%fd448, %fd121, %fd119;
	sub.f64 	%fd449, %fd121, %fd120;
	mul.f64 	%fd450, %fd448, %fd449;
	setp.geu.f64 	%p323, %fd450, 0d0000000000000000;
	@%p323 bra 	$L__BB0_172;
	setp.ltu.f64 	%p366, %fd121, 0d0000000000000000;
	setp.gtu.f64 	%p367, %fd121, %fd242;
	mov.f64 	%fd633, 0d0000000000000000;
	or.pred  	%p368, %p366, %p367;
	@%p368 bra 	$L__BB0_197;
	div.rn.f64 	%fd484, %fd121, %fd242;
	mov.f64 	%fd485, 0d3FF0000000000000;
	sub.f64 	%fd145, %fd485, %fd484;
	{
	.reg .b32 %temp; 
	mov.b64 	{%temp, %r29}, %fd145;
	}
	{
	.reg .b32 %temp; 
	mov.b64 	{%temp, %r30}, %fd244;
	}
	shr.u32 	%r358, %r30, 20;
	and.b32  	%r359, %r358, 2047;
	add.s32 	%r360, %r359, -1012;
	mov.b64 	%rd46, %fd244;
	shl.b64 	%rd14, %rd46, %r360;
	setp.eq.s64 	%p39, %rd14, -9223372036854775808;
	abs.f64 	%fd146, %fd145;
	setp.neu.f64 	%p369, %fd145, 0d0000000000000000;
	@%p369 bra 	$L__BB0_163;
	setp.eq.s64 	%p372, %rd14, -9223372036854775808;
	abs.f64 	%fd493, %fd244;
	setp.neu.f64 	%p373, %fd493, 0d3FE0000000000000;
	and.pred  	%p39, %p373, %p372;
	selp.b32 	%r361, %r29, 0, %p39;
	setp.lt.s32 	%p374, %r30, 0;
	or.b32  	%r362, %r361, 2146435072;
	selp.b32 	%r363, %r362, %r361, %p374;
	mov.b32 	%r364, 0;
	mov.b64 	%fd626, {%r364, %r363};
	bra.uni 	$L__BB0_164;
$L__BB0_163:
	{ // callseq 14, 0
	.param .b64 param0;
	st.param.f64 	[param0], %fd146;
	.param .b64 param1;
	st.param.f64 	[param1], %fd244;
	.param .b64 retval0;
	call.uni (retval0), 
	__internal_accurate_pow, 
	(
	param0, 
	param1
	);
	ld.param.f64 	%fd486, [retval0];
	} // callseq 14
	setp.lt.s32 	%p370, %r29, 0;
	cvt.rzi.f64.f64 	%fd488, %fd244;
	setp.neu.f64 	%p371, %fd244, %fd488;
	neg.f64 	%fd489, %fd486;
	selp.f64 	%fd490, %fd489, %fd486, %p39;
	selp.f64 	%fd491, %fd490, %fd486, %p370;
	selp.f64 	%fd492, 0dFFF8000000000000, %fd491, %p370;
	selp.f64 	%fd626, %fd492, %fd491, %p371;
$L__BB0_164:
	add.f64 	%fd494, %fd244, %fd145;
	{
	.reg .b32 %temp; 
	mov.b64 	{%temp, %r365}, %fd494;
	}
	and.b32  	%r366, %r365, 2146435072;
	setp.ne.s32 	%p375, %r366, 2146435072;
	@%p375 bra 	$L__BB0_171;
	setp.num.f64 	%p376, %fd145, %fd244;
	@%p376 bra 	$L__BB0_167;
	add.rn.f64 	%fd626, %fd145, %fd244;
	bra.uni 	$L__BB0_171;
$L__BB0_167:
	abs.f64 	%fd495, %fd244;
	setp.neu.f64 	%p377, %fd495, 0d7FF0000000000000;
	@%p377 bra 	$L__BB0_169;
	setp.gt.f64 	%p382, %fd146, 0d3FF0000000000000;
	selp.b32 	%r374, 2146435072, 0, %p382;
	setp.lt.s32 	%p383, %r30, 0;
	xor.b32  	%r375, %r374, 2146435072;
	selp.b32 	%r376, %r375, %r374, %p383;
	setp.eq.f64 	%p384, %fd145, 0dBFF0000000000000;
	selp.b32 	%r377, 1072693248, %r376, %p384;
	mov.b32 	%r378, 0;
	mov.b64 	%fd626, {%r378, %r377};
	bra.uni 	$L__BB0_171;
$L__BB0_169:
	setp.neu.f64 	%p378, %fd146, 0d7FF0000000000000;
	@%p378 bra 	$L__BB0_171;
	setp.lt.s32 	%p379, %r29, 0;
	setp.lt.s32 	%p380, %r30, 0;
	selp.b32 	%r367, 0, 2146435072, %p380;
	and.b32  	%r368, %r30, 2147483647;
	setp.ne.s32 	%p381, %r368, 1071644672;
	or.b32  	%r369, %r367, -2147483648;
	selp.b32 	%r370, %r369, %r367, %p381;
	selp.b32 	%r371, %r370, %r367, %p39;
	selp.b32 	%r372, %r371, %r367, %p379;
	mov.b32 	%r373, 0;
	mov.b64 	%fd626, {%r373, %r372};
$L__BB0_171:
	setp.eq.f64 	%p385, %fd145, 0d3FF0000000000000;
	setp.eq.f64 	%p386, %fd244, 0d0000000000000000;
	selp.f64 	%fd496, 0d3FF0000000000000, %fd626, %p385;
	selp.f64 	%fd497, 0d3FF0000000000000, %fd496, %p386;
	mul.f64 	%fd498, %fd243, %fd121;
	mul.f64 	%fd633, %fd498, %fd497;
	bra.uni 	$L__BB0_197;
$L__BB0_172:
	setp.ltu.f64 	%p324, %fd119, 0d0000000000000000;
	setp.gtu.f64 	%p325, %fd119, %fd242;
	mov.f64 	%fd629, 0d0000000000000000;
	or.pred  	%p326, %p324, %p325;
	@%p326 bra 	$L__BB0_184;
	div.rn.f64 	%fd452, %fd119, %fd242;
	mov.f64 	%fd453, 0d3FF0000000000000;
	sub.f64 	%fd155, %fd453, %fd452;
	{
	.reg .b32 %temp; 
	mov.b64 	{%temp, %r31}, %fd155;
	}
	{
	.reg .b32 %temp; 
	mov.b64 	{%temp, %r32}, %fd244;
	}
	shr.u32 	%r316, %r32, 20;
	and.b32  	%r317, %r316, 2047;
	add.s32 	%r318, %r317, -1012;
	mov.b64 	%rd44, %fd244;
	shl.b64 	%rd15, %rd44, %r318;
	setp.eq.s64 	%p42, %rd15, -9223372036854775808;
	abs.f64 	%fd156, %fd155;
	setp.neu.f64 	%p327, %fd155, 0d0000000000000000;
	@%p327 bra 	$L__BB0_175;
	setp.eq.s64 	%p330, %rd15, -9223372036854775808;
	abs.f64 	%fd461, %fd244;
	setp.neu.f64 	%p331, %fd461, 0d3FE0000000000000;
	and.pred  	%p42, %p331, %p330;
	selp.b32 	%r319, %r31, 0, %p42;
	setp.lt.s32 	%p332, %r32, 0;
	or.b32  	%r320, %r319, 2146435072;
	selp.b32 	%r321, %r320, %r319, %p332;
	mov.b32 	%r322, 0;
	mov.b64 	%fd628, {%r322, %r321};
	bra.uni 	$L__BB0_176;
$L__BB0_175:
	{ // callseq 12, 0
	.param .b64 param0;
	st.param.f64 	[param0], %fd156;
	.param .b64 param1;
	st.param.f64 	[param1], %fd244;
	.param .b64 retval0;
	call.uni (retval0), 
	__internal_accurate_pow, 
	(
	param0, 
	param1
	);
	ld.param.f64 	%fd454, [retval0];
	} // callseq 12
	setp.lt.s32 	%p328, %r31, 0;
	cvt.rzi.f64.f64 	%fd456, %fd244;
	setp.neu.f64 	%p329, %fd244, %fd456;
	neg.f64 	%fd457, %fd454;
	selp.f64 	%fd458, %fd457, %fd454, %p42;
	selp.f64 	%fd459, %fd458, %fd454, %p328;
	selp.f64 	%fd460, 0dFFF8000000000000, %fd459, %p328;
	selp.f64 	%fd628, %fd460, %fd459, %p329;
$L__BB0_176:
	add.f64 	%fd462, %fd244, %fd155;
	{
	.reg .b32 %temp; 
	mov.b64 	{%temp, %r323}, %fd462;
	}
	and.b32  	%r324, %r323, 2146435072;
	setp.ne.s32 	%p333, %r324, 2146435072;
	@%p333 bra 	$L__BB0_183;
	setp.num.f64 	%p334, %fd155, %fd244;
	@%p334 bra 	$L__BB0_179;
	add.rn.f64 	%fd628, %fd155, %fd244;
	bra.uni 	$L__BB0_183;
$L__BB0_179:
	abs.f64 	%fd463, %fd244;
	setp.neu.f64 	%p335, %fd463, 0d7FF0000000000000;
	@%p335 bra 	$L__BB0_181;
	setp.gt.f64 	%p340, %fd156, 0d3FF0000000000000;
	selp.b32 	%r332, 2146435072, 0, %p340;
	setp.lt.s32 	%p341, %r32, 0;
	xor.b32  	%r333, %r332, 2146435072;
	selp.b32 	%r334, %r333, %r332, %p341;
	setp.eq.f64 	%p342, %fd155, 0dBFF0000000000000;
	selp.b32 	%r335, 1072693248, %r334, %p342;
	mov.b32 	%r336, 0;
	mov.b64 	%fd628, {%r336, %r335};
	bra.uni 	$L__BB0_183;
$L__BB0_181:
	setp.neu.f64 	%p336, %fd156, 0d7FF0000000000000;
	@%p336 bra 	$L__BB0_183;
	setp.lt.s32 	%p337, %r31, 0;
	setp.lt.s32 	%p338, %r32, 0;
	selp.b32 	%r325, 0, 2146435072, %p338;
	and.b32  	%r326, %r32, 2147483647;
	setp.ne.s32 	%p339, %r326, 1071644672;
	or.b32  	%r327, %r325, -2147483648;
	selp.b32 	%r328, %r327, %r325, %p339;
	selp.b32 	%r329, %r328, %r325, %p42;
	selp.b32 	%r330, %r329, %r325, %p337;
	mov.b32 	%r331, 0;
	mov.b64 	%fd628, {%r331, %r330};
$L__BB0_183:
	setp.eq.f64 	%p343, %fd155, 0d3FF0000000000000;
	setp.eq.f64 	%p344, %fd244, 0d0000000000000000;
	selp.f64 	%fd464, 0d3FF0000000000000, %fd628, %p343;
	selp.f64 	%fd465, 0d3FF0000000000000, %fd464, %p344;
	mul.f64 	%fd466, %fd243, %fd119;
	mul.f64 	%fd629, %fd466, %fd465;
$L__BB0_184:
	setp.ltu.f64 	%p345, %fd120, 0d0000000000000000;
	setp.gtu.f64 	%p346, %fd120, %fd242;
	mov.f64 	%fd632, 0d0000000000000000;
	or.pred  	%p347, %p345, %p346;
	@%p347 bra 	$L__BB0_196;
	div.rn.f64 	%fd468, %fd120, %fd242;
	mov.f64 	%fd469, 0d3FF0000000000000;
	sub.f64 	%fd166, %fd469, %fd468;
	{
	.reg .b32 %temp; 
	mov.b64 	{%temp, %r33}, %fd166;
	}
	{
	.reg .b32 %temp; 
	mov.b64 	{%temp, %r34}, %fd244;
	}
	shr.u32 	%r337, %r34, 20;
	and.b32  	%r338, %r337, 2047;
	add.s32 	%r339, %r338, -1012;
	mov.b64 	%rd45, %fd244;
	shl.b64 	%rd16, %rd45, %r339;
	setp.eq.s64 	%p45, %rd16, -9223372036854775808;
	abs.f64 	%fd167, %fd166;
	setp.neu.f64 	%p348, %fd166, 0d0000000000000000;
	@%p348 bra 	$L__BB0_187;
	setp.eq.s64 	%p351, %rd16, -9223372036854775808;
	abs.f64 	%fd477, %fd244;
	setp.neu.f64 	%p352, %fd477, 0d3FE0000000000000;
	and.pred  	%p45, %p352, %p351;
	selp.b32 	%r340, %r33, 0, %p45;
	setp.lt.s32 	%p353, %r34, 0;
	or.b32  	%r341, %r340, 2146435072;
	selp.b32 	%r342, %r341, %r340, %p353;
	mov.b32 	%r343, 0;
	mov.b64 	%fd631, {%r343, %r342};
	bra.uni 	$L__BB0_188;
$L__BB0_187:
	{ // callseq 13, 0
	.param .b64 param0;
	st.param.f64 	[param0], %fd167;
	.param .b64 param1;
	st.param.f64 	[param1], %fd244;
	.param .b64 retval0;
	call.uni (retval0), 
	__internal_accurate_pow, 
	(
	param0, 
	param1
	);
	ld.param.f64 	%fd470, [retval0];
	} // callseq 13
	setp.lt.s32 	%p349, %r33, 0;
	cvt.rzi.f64.f64 	%fd472, %fd244;
	setp.neu.f64 	%p350, %fd244, %fd472;
	neg.f64 	%fd473, %fd470;
	selp.f64 	%fd474, %fd473, %fd470, %p45;
	selp.f64 	%fd475, %fd474, %fd470, %p349;
	selp.f64 	%fd476, 0dFFF8000000000000, %fd475, %p349;
	selp.f64 	%fd631, %fd476, %fd475, %p350;
$L__BB0_188:
	add.f64 	%fd478, %fd244, %fd166;
	{
	.reg .b32 %temp; 
	mov.b64 	{%temp, %r344}, %fd478;
	}
	and.b32  	%r345, %r344, 2146435072;
	setp.ne.s32 	%p354, %r345, 2146435072;
	@%p354 bra 	$L__BB0_195;
	setp.num.f64 	%p355, %fd166, %fd244;
	@%p355 bra 	$L__BB0_191;
	add.rn.f64 	%fd631, %fd166, %fd244;
	bra.uni 	$L__BB0_195;
$L__BB0_191:
	abs.f64 	%fd479, %fd244;
	setp.neu.f64 	%p356, %fd479, 0d7FF0000000000000;
	@%p356 bra 	$L__BB0_193;
	setp.gt.f64 	%p361, %fd167, 0d3FF0000000000000;
	selp.b32 	%r353, 2146435072, 0, %p361;
	setp.lt.s32 	%p362, %r34, 0;
	xor.b32  	%r354, %r353, 2146435072;
	selp.b32 	%r355, %r354, %r353, %p362;
	setp.eq.f64 	%p363, %fd166, 0dBFF0000000000000;
	selp.b32 	%r356, 1072693248, %r355, %p363;
	mov.b32 	%r357, 0;
	mov.b64 	%fd631, {%r357, %r356};
	bra.uni 	$L__BB0_195;
$L__BB0_193:
	setp.neu.f64 	%p357, %fd167, 0d7FF0000000000000;
	@%p357 bra 	$L__BB0_195;
	setp.lt.s32 	%p358, %r33, 0;
	setp.lt.s32 	%p359, %r34, 0;
	selp.b32 	%r346, 0, 2146435072, %p359;
	and.b32  	%r347, %r34, 2147483647;
	setp.ne.s32 	%p360, %r347, 1071644672;
	or.b32  	%r348, %r346, -2147483648;
	selp.b32 	%r349, %r348, %r346, %p360;
	selp.b32 	%r350, %r349, %r346, %p45;
	selp.b32 	%r351, %r350, %r346, %p358;
	mov.b32 	%r352, 0;
	mov.b64 	%fd631, {%r352, %r351};
$L__BB0_195:
	setp.eq.f64 	%p364, %fd166, 0d3FF0000000000000;
	setp.eq.f64 	%p365, %fd244, 0d0000000000000000;
	selp.f64 	%fd480, 0d3FF0000000000000, %fd631, %p364;
	selp.f64 	%fd481, 0d3FF0000000000000, %fd480, %p365;
	mul.f64 	%fd482, %fd243, %fd120;
	mul.f64 	%fd632, %fd482, %fd481;
$L__BB0_196:
	max.f64 	%fd633, %fd629, %fd632;
$L__BB0_197:
	ld.param.f64 	%fd586, [_Z15compute_phi_newPddddddii_param_1];
	mul.f64 	%fd499, %fd586, %fd633;
	sub.f64 	%fd500, %fd119, %fd499;
	mul.wide.s32 	%rd47, %r4, 8;
	add.s64 	%rd48, %rd1, %rd47;
	st.global.f64 	[%rd48+8], %fd500;
$L__BB0_198:
	mad.lo.s32 	%r379, %r3, %r46, %r51;
	mul.wide.s32 	%rd51, %r379, 8;
	add.s64 	%rd17, %rd1, %rd51;
	add.s32 	%r380, %r46, -2;
	setp.ne.s32 	%p387, %r51, %r380;
	@%p387 bra 	$L__BB0_264;
	add.s32 	%r381, %r2, %r51;
	mul.wide.s32 	%rd52, %r381, 8;
	add.s64 	%rd53, %rd1, %rd52;
	ld.global.f64 	%fd179, [%rd53];
	ld.global.f64 	%fd180, [%rd53+-8];
	add.f64 	%fd501, %fd244, 0d3FF0000000000000;
	div.rn.f64 	%fd181, %fd242, %fd501;
	setp.gtu.f64 	%p388, %fd180, %fd179;
	@%p388 bra 	$L__BB0_225;
	setp.ltu.f64 	%p389, %fd180, 0d0000000000000000;
	setp.gtu.f64 	%p390, %fd180, %fd242;
	mov.f64 	%fd636, 0d0000000000000000;
	or.pred  	%p391, %p389, %p390;
	@%p391 bra 	$L__BB0_212;
	div.rn.f64 	%fd503, %fd180, %fd242;
	mov.f64 	%fd504, 0d3FF0000000000000;
	sub.f64 	%fd182, %fd504, %fd503;
	{
	.reg .b32 %temp; 
	mov.b64 	{%temp, %r35}, %fd182;
	}
	{
	.reg .b32 %temp; 
	mov.b64 	{%temp, %r36}, %fd244;
	}
	shr.u32 	%r382, %r36, 20;
	and.b32  	%r383, %r382, 2047;
	add.s32 	%r384, %r383, -1012;
	mov.b64 	%rd54, %fd244;
	shl.b64 	%rd18, %rd54, %r384;
	setp.eq.s64 	%p48, %rd18, -9223372036854775808;
	abs.f64 	%fd183, %fd182;
	setp.neu.f64 	%p392, %fd182, 0d0000000000000000;
	@%p392 bra 	$L__BB0_203;
	setp.eq.s64 	%p395, %rd18, -9223372036854775808;
	abs.f64 	%fd512, %fd244;
	setp.neu.f64 	%p396, %fd512, 0d3FE0000000000000;
	and.pred  	%p48, %p396, %p395;
	selp.b32 	%r385, %r35, 0, %p48;
	setp.lt.s32 	%p397, %r36, 0;
	or.b32  	%r386, %r385, 2146435072;
	selp.b32 	%r387, %r386, %r385, %p397;
	mov.b32 	%r388, 0;
	mov.b64 	%fd635, {%r388, %r387};
	bra.uni 	$L__BB0_204;
$L__BB0_203:
	{ // callseq 15, 0
	.param .b64 param0;
	st.param.f64 	[param0], %fd183;
	.param .b64 param1;
	st.param.f64 	[param1], %fd244;
	.param .b64 retval0;
	call.uni (retval0), 
	__internal_accurate_pow, 
	(
	param0, 
	param1
	);
	ld.param.f64 	%fd505, [retval0];
	} // callseq 15
	setp.lt.s32 	%p393, %r35, 0;
	cvt.rzi.f64.f64 	%fd507, %fd244;
	setp.neu.f64 	%p394, %fd244, %fd507;
	neg.f64 	%fd508, %fd505;
	selp.f64 	%fd509, %fd508, %fd505, %p48;
	selp.f64 	%fd510, %fd509, %fd505, %p393;
	selp.f64 	%fd511, 0dFFF8000000000000, %fd510, %p393;
	selp.f64 	%fd635, %fd511, %fd510, %p394;
$L__BB0_204:
	add.f64 	%fd513, %fd244, %fd182;
	{
	.reg .b32 %temp; 
	mov.b64 	{%temp, %r389}, %fd513;
	}
	and.b32  	%r390, %r389, 2146435072;
	setp.ne.s32 	%p398, %r390, 2146435072;
	@%p398 bra 	$L__BB0_211;
	setp.num.f64 	%p399, %fd182, %fd244;
	@%p399 bra 	$L__BB0_207;
	add.rn.f64 	%fd635, %fd182, %fd244;
	bra.uni 	$L__BB0_211;
$L__BB0_207:
	abs.f64 	%fd514, %fd244;
	setp.neu.f64 	%p400, %fd514, 0d7FF0000000000000;
	@%p400 bra 	$L__BB0_209;
	setp.gt.f64 	%p405, %fd183, 0d3FF0000000000000;
	selp.b32 	%r398, 2146435072, 0, %p405;
	setp.lt.s32 	%p406, %r36, 0;
	xor.b32  	%r399, %r398, 2146435072;
	selp.b32 	%r400, %r399, %r398, %p406;
	setp.eq.f64 	%p407, %fd182, 0dBFF0000000000000;
	selp.b32 	%r401, 1072693248, %r400, %p407;
	mov.b32 	%r402, 0;
	mov.b64 	%fd635, {%r402, %r401};
	bra.uni 	$L__BB0_211;
$L__BB0_209:
	setp.neu.f64 	%p401, %fd183, 0d7FF0000000000000;
	@%p401 bra 	$L__BB0_211;
	setp.lt.s32 	%p402, %r35, 0;
	setp.lt.s32 	%p403, %r36, 0;
	selp.b32 	%r391, 0, 2146435072, %p403;
	and.b32  	%r392, %r36, 2147483647;
	setp.ne.s32 	%p404, %r392, 1071644672;
	or.b32  	%r393, %r391, -2147483648;
	selp.b32 	%r394, %r393, %r391, %p404;
	selp.b32 	%r395, %r394, %r391, %p48;
	selp.b32 	%r396, %r395, %r391, %p402;
	mov.b32 	%r397, 0;
	mov.b64 	%fd635, {%r397, %r396};
$L__BB0_211:
	setp.eq.f64 	%p408, %fd182, 0d3FF0000000000000;
	setp.eq.f64 	%p409, %fd244, 0d0000000000000000;
	selp.f64 	%fd515, 0d3FF0000000000000, %fd635, %p408;
	selp.f64 	%fd516, 0d3FF0000000000000, %fd515, %p409;
	mul.f64 	%fd517, %fd243, %fd180;
	mul.f64 	%fd636, %fd517, %fd516;
$L__BB0_212:
	setp.ltu.f64 	%p410, %fd179, 0d0000000000000000;
	setp.gtu.f64 	%p411, %fd179, %fd242;
	mov.f64 	%fd639, 0d0000000000000000;
	or.pred  	%p412, %p410, %p411;
	@%p412 bra 	$L__BB0_224;
	div.rn.f64 	%fd519, %fd179, %fd242;
	mov.f64 	%fd520, 0d3FF0000000000000;
	sub.f64 	%fd193, %fd520, %fd519;
	{
	.reg .b32 %temp; 
	mov.b64 	{%temp, %r37}, %fd193;
	}
	{
	.reg .b32 %temp; 
	mov.b64 	{%temp, %r38}, %fd244;
	}
	shr.u32 	%r403, %r38, 20;
	and.b32  	%r404, %r403, 2047;
	add.s32 	%r405, %r404, -1012;
	mov.b64 	%rd55, %fd244;
	shl.b64 	%rd19, %rd55, %r405;
	setp.eq.s64 	%p51, %rd19, -9223372036854775808;
	abs.f64 	%fd194, %fd193;
	setp.neu.f64 	%p413, %fd193, 0d0000000000000000;
	@%p413 bra 	$L__BB0_215;
	setp.eq.s64 	%p416, %rd19, -9223372036854775808;
	abs.f64 	%fd528, %fd244;
	setp.neu.f64 	%p417, %fd528, 0d3FE0000000000000;
	and.pred  	%p51, %p417, %p416;
	selp.b32 	%r406, %r37, 0, %p51;
	setp.lt.s32 	%p418, %r38, 0;
	or.b32  	%r407, %r406, 2146435072;
	selp.b32 	%r408, %r407, %r406, %p418;
	mov.b32 	%r409, 0;
	mov.b64 	%fd638, {%r409, %r408};
	bra.uni 	$L__BB0_216;
$L__BB0_215:
	{ // callseq 16, 0
	.param .b64 param0;
	st.param.f64 	[param0], %fd194;
	.param .b64 param1;
	st.param.f64 	[param1], %fd244;
	.param .b64 retval0;
	call.uni (retval0), 
	__internal_accurate_pow, 
	(
	param0, 
	param1
	);
	ld.param.f64 	%fd521, [retval0];
	} // callseq 16
	setp.lt.s32 	%p414, %r37, 0;
	cvt.rzi.f64.f64 	%fd523, %fd244;
	setp.neu.f64 	%p415, %fd244, %fd523;
	neg.f64 	%fd524, %fd521;
	selp.f64 	%fd525, %fd524, %fd521, %p51;
	selp.f64 	%fd526, %fd525, %fd521, %p414;
	selp.f64 	%fd527, 0dFFF8000000000000, %fd526, %p414;
	selp.f64 	%fd638, %fd527, %fd526, %p415;
$L__BB0_216:
	add.f64 	%fd529, %fd244, %fd193;
	{
	.reg .b32 %temp; 
	mov.b64 	{%temp, %r410}, %fd529;
	}
	and.b32  	%r411, %r410, 2146435072;
	setp.ne.s32 	%p419, %r411, 2146435072;
	@%p419 bra 	$L__BB0_223;
	setp.num.f64 	%p420, %fd193, %fd244;
	@%p420 bra 	$L__BB0_219;
	add.rn.f64 	%fd638, %fd193, %fd244;
	bra.uni 	$L__BB0_223;
$L__BB0_219:
	abs.f64 	%fd530, %fd244;
	setp.neu.f64 	%p421, %fd530, 0d7FF0000000000000;
	@%p421 bra 	$L__BB0_221;
	setp.gt.f64 	%p426, %fd194, 0d3FF0000000000000;
	selp.b32 	%r419, 2146435072, 0, %p426;
	setp.lt.s32 	%p427, %r38, 0;
	xor.b32  	%r420, %r419, 2146435072;
	selp.b32 	%r421, %r420, %r419, %p427;
	setp.eq.f64 	%p428, %fd193, 0dBFF0000000000000;
	selp.b32 	%r422, 1072693248, %r421, %p428;
	mov.b32 	%r423, 0;
	mov.b64 	%fd638, {%r423, %r422};
	bra.uni 	$L__BB0_223;
$L__BB0_221:
	setp.neu.f64 	%p422, %fd194, 0d7FF0000000000000;
	@%p422 bra 	$L__BB0_223;
	setp.lt.s32 	%p423, %r37, 0;
	setp.lt.s32 	%p424, %r38, 0;
	selp.b32 	%r412, 0, 2146435072, %p424;
	and.b32  	%r413, %r38, 2147483647;
	setp.ne.s32 	%p425, %r413, 1071644672;
	or.b32  	%r414, %r412, -2147483648;
	selp.b32 	%r415, %r414, %r412, %p425;
	selp.b32 	%r416, %r415, %r412, %p51;
	selp.b32 	%r417, %r416, %r412, %p423;
	mov.b32 	%r418, 0;
	mov.b64 	%fd638, {%r418, %r417};
$L__BB0_223:
	setp.eq.f64 	%p429, %fd193, 0d3FF0000000000000;
	setp.eq.f64 	%p430, %fd244, 0d0000000000000000;
	selp.f64 	%fd531, 0d3FF0000000000000, %fd638, %p429;
	selp.f64 	%fd532, 0d3FF0000000000000, %fd531, %p430;
	mul.f64 	%fd533, %fd243, %fd179;
	mul.f64 	%fd639, %fd533, %fd532;
$L__BB0_224:
	min.f64 	%fd648, %fd636, %fd639;
	bra.uni 	$L__BB0_263;
$L__BB0_225:
	sub.f64 	%fd534, %fd181, %fd180;
	sub.f64 	%fd535, %fd181, %fd179;
	mul.f64 	%fd536, %fd535, %fd534;
	setp.geu.f64 	%p431, %fd536, 0d0000000000000000;
	@%p431 bra 	$L__BB0_238;
	setp.ltu.f64 	%p474, %fd181, 0d0000000000000000;
	setp.gtu.f64 	%p475, %fd181, %fd242;
	mov.f64 	%fd648, 0d0000000000000000;
	or.pred  	%p476, %p474, %p475;
	@%p476 bra 	$L__BB0_263;
	mul.f64 	%fd205, %fd243, %fd181;
	div.rn.f64 	%fd570, %fd181, %fd242;
	mov.f64 	%fd571, 0d3FF0000000000000;
	sub.f64 	%fd206, %fd571, %fd570;
	{
	.reg .b32 %temp; 
	mov.b64 	{%temp, %r39}, %fd206;
	}
	{
	.reg .b32 %temp; 
	mov.b64 	{%temp, %r40}, %fd244;
	}
	shr.u32 	%r466, %r40, 20;
	and.b32  	%r467, %r466, 2047;
	add.s32 	%r468, %r467, -1012;
	mov.b64 	%rd58, %fd244;
	shl.b64 	%rd20, %rd58, %r468;
	setp.eq.s64 	%p54, %rd20, -9223372036854775808;
	abs.f64 	%fd207, %fd206;
	setp.neu.f64 	%p477, %fd206, 0d0000000000000000;
	@%p477 bra 	$L__BB0_229;
	setp.eq.s64 	%p480, %rd20, -9223372036854775808;
	abs.f64 	%fd579, %fd244;
	setp.neu.f64 	%p481, %fd579, 0d3FE0000000000000;
	and.pred  	%p54, %p481, %p480;
	selp.b32 	%r469, %r39, 0, %p54;
	setp.lt.s32 	%p482, %r40, 0;
	or.b32  	%r470, %r469, 2146435072;
	selp.b32 	%r471, %r470, %r469, %p482;
	mov.b32 	%r472, 0;
	mov.b64 	%fd641, {%r472, %r471};
	bra.uni 	$L__BB0_230;
$L__BB0_229:
	{ // callseq 19, 0
	.param .b64 param0;
	st.param.f64 	[param0], %fd207;
	.param .b64 param1;
	st.param.f64 	[param1], %fd244;
	.param .b64 retval0;
	call.uni (retval0), 
	__internal_accurate_pow, 
	(
	param0, 
	param1
	);
	ld.param.f64 	%fd572, [retval0];
	} // callseq 19
	setp.lt.s32 	%p478, %r39, 0;
	cvt.rzi.f64.f64 	%fd574, %fd244;
	setp.neu.f64 	%p479, %fd244, %fd574;
	neg.f64 	%fd575, %fd572;
	selp.f64 	%fd576, %fd575, %fd572, %p54;
	selp.f64 	%fd577, %fd576, %fd572, %p478;
	selp.f64 	%fd578, 0dFFF8000000000000, %fd577, %p478;
	selp.f64 	%fd641, %fd578, %fd577, %p479;
$L__BB0_230:
	add.f64 	%fd580, %fd244, %fd206;
	{
	.reg .b32 %temp; 
	mov.b64 	{%temp, %r473}, %fd580;
	}
	and.b32  	%r474, %r473, 2146435072;
	setp.ne.s32 	%p483, %r474, 2146435072;
	@%p483 bra 	$L__BB0_237;
	setp.num.f64 	%p484, %fd206, %fd244;
	@%p484 bra 	$L__BB0_233;
	add.rn.f64 	%fd641, %fd206, %fd244;
	bra.uni 	$L__BB0_237;
$L__BB0_233:
	abs.f64 	%fd581, %fd244;
	setp.neu.f64 	%p485, %fd581, 0d7FF0000000000000;
	@%p485 bra 	$L__BB0_235;
	setp.gt.f64 	%p490, %fd207, 0d3FF0000000000000;
	selp.b32 	%r482, 2146435072, 0, %p490;
	setp.lt.s32 	%p491, %r40, 0;
	xor.b32  	%r483, %r482, 2146435072;
	selp.b32 	%r484, %r483, %r482, %p491;
	setp.eq.f64 	%p492, %fd206, 0dBFF0000000000000;
	selp.b32 	%r485, 1072693248, %r484, %p492;
	mov.b32 	%r486, 0;
	mov.b64 	%fd641, {%r486, %r485};
	bra.uni 	$L__BB0_237;
$L__BB0_235:
	setp.neu.f64 	%p486, %fd207, 0d7FF0000000000000;
	@%p486 bra 	$L__BB0_237;
	setp.lt.s32 	%p487, %r39, 0;
	setp.lt.s32 	%p488, %r40, 0;
	selp.b32 	%r475, 0, 2146435072, %p488;
	and.b32  	%r476, %r40, 2147483647;
	setp.ne.s32 	%p489, %r476, 1071644672;
	or.b32  	%r477, %r475, -2147483648;
	selp.b32 	%r478, %r477, %r475, %p489;
	selp.b32 	%r479, %r478, %r475, %p54;
	selp.b32 	%r480, %r479, %r475, %p487;
	mov.b32 	%r481, 0;
	mov.b64 	%fd641, {%r481, %r480};
$L__BB0_237:
	setp.eq.f64 	%p493, %fd206, 0d3FF0000000000000;
	setp.eq.f64 	%p494, %fd244, 0d0000000000000000;
	selp.f64 	%fd582, 0d3FF0000000000000, %fd641, %p493;
	selp.f64 	%fd583, 0d3FF0000000000000, %fd582, %p494;
	mul.f64 	%fd648, %fd205, %fd583;
	bra.uni 	$L__BB0_263;
$L__BB0_238:
	setp.ltu.f64 	%p432, %fd180, 0d0000000000000000;
	setp.gtu.f64 	%p433, %fd180, %fd242;
	mov.f64 	%fd644, 0d0000000000000000;
	or.pred  	%p434, %p432, %p433;
	@%p434 bra 	$L__BB0_250;
	div.rn.f64 	%fd538, %fd180, %fd242;
	mov.f64 	%fd539, 0d3FF0000000000000;
	sub.f64 	%fd216, %fd539, %fd538;
	{
	.reg .b32 %temp; 
	mov.b64 	{%temp, %r41}, %fd216;
	}
	{
	.reg .b32 %temp; 
	mov.b64 	{%temp, %r42}, %fd244;
	}
	shr.u32 	%r424, %r42, 20;
	and.b32  	%r425, %r424, 2047;
	add.s32 	%r426, %r425, -1012;
	mov.b64 	%rd56, %fd244;
	shl.b64 	%rd21, %rd56, %r426;
	setp.eq.s64 	%p57, %rd21, -9223372036854775808;
	abs.f64 	%fd217, %fd216;
	setp.neu.f64 	%p435, %fd216, 0d0000000000000000;
	@%p435 bra 	$L__BB0_241;
	setp.eq.s64 	%p438, %rd21, -9223372036854775808;
	abs.f64 	%fd547, %fd244;
	setp.neu.f64 	%p439, %fd547, 0d3FE0000000000000;
	and.pred  	%p57, %p439, %p438;
	selp.b32 	%r427, %r41, 0, %p57;
	setp.lt.s32 	%p440, %r42, 0;
	or.b32  	%r428, %r427, 2146435072;
	selp.b32 	%r429, %r428, %r427, %p440;
	mov.b32 	%r430, 0;
	mov.b64 	%fd643, {%r430, %r429};
	bra.uni 	$L__BB0_242;
$L__BB0_241:
	{ // callseq 17, 0
	.param .b64 param0;
	st.param.f64 	[param0], %fd217;
	.param .b64 param1;
	st.param.f64 	[param1], %fd244;
	.param .b64 retval0;
	call.uni (retval0), 
	__internal_accurate_pow, 
	(
	param0, 
	param1
	);
	ld.param.f64 	%fd540, [retval0];
	} // callseq 17
	setp.lt.s32 	%p436, %r41, 0;
	cvt.rzi.f64.f64 	%fd542, %fd244;
	setp.neu.f64 	%p437, %fd244, %fd542;
	neg.f64 	%fd543, %fd540;
	selp.f64 	%fd544, %fd543, %fd540, %p57;
	selp.f64 	%fd545, %fd544, %fd540, %p436;
	selp.f64 	%fd546, 0dFFF8000000000000, %fd545, %p436;
	selp.f64 	%fd643, %fd546, %fd545, %p437;
$L__BB0_242:
	add.f64 	%fd548, %fd244, %fd216;
	{
	.reg .b32 %temp; 
	mov.b64 	{%temp, %r431}, %fd548;
	}
	and.b32  	%r432, %r431, 2146435072;
	setp.ne.s32 	%p441, %r432, 2146435072;
	@%p441 bra 	$L__BB0_249;
	setp.num.f64 	%p442, %fd216, %fd244;
	@%p442 bra 	$L__BB0_245;
	add.rn.f64 	%fd643, %fd216, %fd244;
	bra.uni 	$L__BB0_249;
$L__BB0_245:
	abs.f64 	%fd549, %fd244;
	setp.neu.f64 	%p443, %fd549, 0d7FF0000000000000;
	@%p443 bra 	$L__BB0_247;
	setp.gt.f64 	%p448, %fd217, 0d3FF0000000000000;
	selp.b32 	%r440, 2146435072, 0, %p448;
	setp.lt.s32 	%p449, %r42, 0;
	xor.b32  	%r441, %r440, 2146435072;
	selp.b32 	%r442, %r441, %r440, %p449;
	setp.eq.f64 	%p450, %fd216, 0dBFF0000000000000;
	selp.b32 	%r443, 1072693248, %r442, %p450;
	mov.b32 	%r444, 0;
	mov.b64 	%fd643, {%r444, %r443};
	bra.uni 	$L__BB0_249;
$L__BB0_247:
	setp.neu.f64 	%p444, %fd217, 0d7FF0000000000000;
	@%p444 bra 	$L__BB0_249;
	setp.lt.s32 	%p445, %r41, 0;
	setp.lt.s32 	%p446, %r42, 0;
	selp.b32 	%r433, 0, 2146435072, %p446;
	and.b32  	%r434, %r42, 2147483647;
	setp.ne.s32 	%p447, %r434, 1071644672;
	or.b32  	%r435, %r433, -2147483648;
	selp.b32 	%r436, %r435, %r433, %p447;
	selp.b32 	%r437, %r436, %r433, %p57;
	selp.b32 	%r438, %r437, %r433, %p445;
	mov.b32 	%r439, 0;
	mov.b64 	%fd643, {%r439, %r438};
$L__BB0_249:
	setp.eq.f64 	%p451, %fd216, 0d3FF0000000000000;
	setp.eq.f64 	%p452, %fd244, 0d0000000000000000;
	selp.f64 	%fd550, 0d3FF0000000000000, %fd643, %p451;
	selp.f64 	%fd551, 0d3FF0000000000000, %fd550, %p452;
	mul.f64 	%fd552, %fd243, %fd180;
	mul.f64 	%fd644, %fd552, %fd551;
$L__BB0_250:
	setp.ltu.f64 	%p453, %fd179, 0d0000000000000000;
	setp.gtu.f64 	%p454, %fd179, %fd242;
	mov.f64 	%fd647, 0d0000000000000000;
	or.pred  	%p455, %p453, %p454;
	@%p455 bra 	$L__BB0_262;
	div.rn.f64 	%fd554, %fd179, %fd242;
	mov.f64 	%fd555, 0d3FF0000000000000;
	sub.f64 	%fd227, %fd555, %fd554;
	{
	.reg .b32 %temp; 
	mov.b64 	{%temp, %r43}, %fd227;
	}
	{
	.reg .b32 %temp; 
	mov.b64 	{%temp, %r44}, %fd244;
	}
	shr.u32 	%r445, %r44, 20;
	and.b32  	%r446, %r445, 2047;
	add.s32 	%r447, %r446, -1012;
	mov.b64 	%rd57, %fd244;
	shl.b64 	%rd22, %rd57, %r447;
	setp.eq.s64 	%p60, %rd22, -9223372036854775808;
	abs.f64 	%fd228, %fd227;
	setp.neu.f64 	%p456, %fd227, 0d0000000000000000;
	@%p456 bra 	$L__BB0_253;
	setp.eq.s64 	%p459, %rd22, -9223372036854775808;
	abs.f64 	%fd563, %fd244;
	setp.neu.f64 	%p460, %fd563, 0d3FE0000000000000;
	and.pred  	%p60, %p460, %p459;
	selp.b32 	%r448, %r43, 0, %p60;
	setp.lt.s32 	%p461, %r44, 0;
	or.b32  	%r449, %r448, 2146435072;
	selp.b32 	%r450, %r449, %r448, %p461;
	mov.b32 	%r451, 0;
	mov.b64 	%fd646, {%r451, %r450};
	bra.uni 	$L__BB0_254;
$L__BB0_253:
	{ // callseq 18, 0
	.param .b64 param0;
	st.param.f64 	[param0], %fd228;
	.param .b64 param1;
	st.param.f64 	[param1], %fd244;
	.param .b64 retval0;
	call.uni (retval0), 
	__internal_accurate_pow, 
	(
	param0, 
	param1
	);
	ld.param.f64 	%fd556, [retval0];
	} // callseq 18
	setp.lt.s32 	%p457, %r43, 0;
	cvt.rzi.f64.f64 	%fd558, %fd244;
	setp.neu.f64 	%p458, %fd244, %fd558;
	neg.f64 	%fd559, %fd556;
	selp.f64 	%fd560, %fd559, %fd556, %p60;
	selp.f64 	%fd561, %fd560, %fd556, %p457;
	selp.f64 	%fd562, 0dFFF8000000000000, %fd561, %p457;
	selp.f64 	%fd646, %fd562, %fd561, %p458;
$L__BB0_254:
	add.f64 	%fd564, %fd244, %fd227;
	{
	.reg .b32 %temp; 
	mov.b64 	{%temp, %r452}, %fd564;
	}
	and.b32  	%r453, %r452, 2146435072;
	setp.ne.s32 	%p462, %r453, 2146435072;
	@%p462 bra 	$L__BB0_261;
	setp.num.f64 	%p463, %fd227, %fd244;
	@%p463 bra 	$L__BB0_257;
	add.rn.f64 	%fd646, %fd227, %fd244;
	bra.uni 	$L__BB0_261;
$L__BB0_257:
	abs.f64 	%fd565, %fd244;
	setp.neu.f64 	%p464, %fd565, 0d7FF0000000000000;
	@%p464 bra 	$L__BB0_259;
	setp.gt.f64 	%p469, %fd228, 0d3FF0000000000000;
	selp.b32 	%r461, 2146435072, 0, %p469;
	setp.lt.s32 	%p470, %r44, 0;
	xor.b32  	%r462, %r461, 2146435072;
	selp.b32 	%r463, %r462, %r461, %p470;
	setp.eq.f64 	%p471, %fd227, 0dBFF0000000000000;
	selp.b32 	%r464, 1072693248, %r463, %p471;
	mov.b32 	%r465, 0;
	mov.b64 	%fd646, {%r465, %r464};
	bra.uni 	$L__BB0_261;
$L__BB0_259:
	setp.neu.f64 	%p465, %fd228, 0d7FF0000000000000;
	@%p465 bra 	$L__BB0_261;
	setp.lt.s32 	%p466, %r43, 0;
	setp.lt.s32 	%p467, %r44, 0;
	selp.b32 	%r454, 0, 2146435072, %p467;
	and.b32  	%r455, %r44, 2147483647;
	setp.ne.s32 	%p468, %r455, 1071644672;
	or.b32  	%r456, %r454, -2147483648;
	selp.b32 	%r457, %r456, %r454, %p468;
	selp.b32 	%r458, %r457, %r454, %p60;
	selp.b32 	%r459, %r458, %r454, %p466;
	mov.b32 	%r460, 0;
	mov.b64 	%fd646, {%r460, %r459};
$L__BB0_261:
	setp.eq.f64 	%p472, %fd227, 0d3FF0000000000000;
	setp.eq.f64 	%p473, %fd244, 0d0000000000000000;
	selp.f64 	%fd566, 0d3FF0000000000000, %fd646, %p472;
	selp.f64 	%fd567, 0d3FF0000000000000, %fd566, %p473;
	mul.f64 	%fd568, %fd243, %fd179;
	mul.f64 	%fd647, %fd568, %fd567;
$L__BB0_262:
	max.f64 	%fd648, %fd644, %fd647;
$L__BB0_263:
	ld.param.f64 	%fd587, [_Z15compute_phi_newPddddddii_param_1];
	fma.rn.f64 	%fd584, %fd587, %fd648, %fd179;
	st.global.f64 	[%rd17], %fd584;
$L__BB0_264:
	add.s32 	%r487, %r46, -1;
	setp.ne.s32 	%p495, %r51, %r487;
	@%p495 bra 	$L__BB0_266;
	st.global.f64 	[%rd17], %fd242;
$L__BB0_266:
	ret;

}
.func  (.param .b64 func_retval0) __internal_accurate_pow(
	.param .b64 __internal_accurate_pow_param_0,
	.param .b64 __internal_accurate_pow_param_1
)
{
	.reg .pred 	%p<8>;
	.reg .b32 	%r<49>;
	.reg .b32 	%f<3>;
	.reg .b64 	%fd<109>;

	ld.param.f64 	%fd10, [__internal_accurate_pow_param_0];
	ld.param.f64 	%fd11, [__internal_accurate_pow_param_1];
	{
	.reg .b32 %temp; 
	mov.b64 	{%temp, %r46}, %fd10;
	}
	{
	.reg .b32 %temp; 
	mov.b64 	{%r45, %temp}, %fd10;
	}
	shr.u32 	%r47, %r46, 20;
	setp.gt.u32 	%p1, %r46, 1048575;
	@%p1 bra 	$L__BB1_2;
	mul.f64 	%fd12, %fd10, 0d4350000000000000;
	{
	.reg .b32 %temp; 
	mov.b64 	{%temp, %r46}, %fd12;
	}
	{
	.reg .b32 %temp; 
	mov.b64 	{%r45, %temp}, %fd12;
	}
	shr.u32 	%r16, %r46, 20;
	add.s32 	%r47, %r16, -54;
$L__BB1_2:
	add.s32 	%r48, %r47, -1023;
	and.b32  	%r17, %r46, -2146435073;
	or.b32  	%r18, %r17, 1072693248;
	mov.b64 	%fd107, {%r45, %r18};
	setp.lt.u32 	%p2, %r18, 1073127583;
	@%p2 bra 	$L__BB1_4;
	{
	.reg .b32 %temp; 
	mov.b64 	{%r19, %temp}, %fd107;
	}
	{
	.reg .b32 %temp; 
	mov.b64 	{%temp, %r20}, %fd107;
	}
	add.s32 	%r21, %r20, -1048576;
	mov.b64 	%fd107, {%r19, %r21};
	add.s32 	%r48, %r47, -1022;
$L__BB1_4:
	add.f64 	%fd13, %fd107, 0dBFF0000000000000;
	add.f64 	%fd14, %fd107, 0d3FF0000000000000;
	rcp.approx.ftz.f64 	%fd15, %fd14;
	neg.f64 	%fd16, %fd14;
	fma.rn.f64 	%fd17, %fd16, %fd15, 0d3FF0000000000000;
	fma.rn.f64 	%fd18, %fd17, %fd17, %fd17;
	fma.rn.f64 	%fd19, %fd18, %fd15, %fd15;
	mul.f64 	%fd20, %fd13, %fd19;
	fma.rn.f64 	%fd21, %fd13, %fd19, %fd20;
	mul.f64 	%fd22, %fd21, %fd21;
	fma.rn.f64 	%fd23, %fd22, 0d3EB0F5FF7D2CAFE2, 0d3ED0F5D241AD3B5A;
	fma.rn.f64 	%fd24, %fd23, %fd22, 0d3EF3B20A75488A3F;
	fma.rn.f64 	%fd25, %fd24, %fd22, 0d3F1745CDE4FAECD5;
	fma.rn.f64 	%fd26, %fd25, %fd22, 0d3F3C71C7258A578B;
	fma.rn.f64 	%fd27, %fd26, %fd22, 0d3F6249249242B910;
	fma.rn.f64 	%fd28, %fd27, %fd22, 0d3F89999999999DFB;
	sub.f64 	%fd29, %fd13, %fd21;
	add.f64 	%fd30, %fd29, %fd29;
	neg.f64 	%fd31, %fd21;
	fma.rn.f64 	%fd32, %fd31, %fd13, %fd30;
	mul.f64 	%fd33, %fd19, %fd32;
	fma.rn.f64 	%fd34, %fd22, %fd28, 0d3FB5555555555555;
	mov.f64 	%fd35, 0d3FB5555555555555;
	sub.f64 	%fd36, %fd35, %fd34;
	fma.rn.f64 	%fd37, %fd22, %fd28, %fd36;
	add.f64 	%fd38, %fd37, 0dBC46A4CB00B9E7B0;
	add.f64 	%fd39, %fd34, %fd38;
	sub.f64 	%fd40, %fd34, %fd39;
	add.f64 	%fd41, %fd38, %fd40;
	mul.rn.f64 	%fd42, %fd21, %fd21;
	neg.f64 	%fd43, %fd42;
	fma.rn.f64 	%fd44, %fd21, %fd21, %fd43;
	{
	.reg .b32 %temp; 
	mov.b64 	{%r22, %temp}, %fd33;
	}
	{
	.reg .b32 %temp; 
	mov.b64 	{%temp, %r23}, %fd33;
	}
	add.s32 	%r24, %r23, 1048576;
	mov.b64 	%fd45, {%r22, %r24};
	fma.rn.f64 	%fd46, %fd21, %fd45, %fd44;
	mul.rn.f64 	%fd47, %fd42, %fd21;
	neg.f64 	%fd48, %fd47;
	fma.rn.f64 	%fd49, %fd42, %fd21, %fd48;
	fma.rn.f64 	%fd50, %fd42, %fd33, %fd49;
	fma.rn.f64 	%fd51, %fd46, %fd21, %fd50;
	mul.rn.f64 	%fd52, %fd39, %fd47;
	neg.f64 	%fd53, %fd52;
	fma.rn.f64 	%fd54, %fd39, %fd47, %fd53;
	fma.rn.f64 	%fd55, %fd39, %fd51, %fd54;
	fma.rn.f64 	%fd56, %fd41, %fd47, %fd55;
	add.f64 	%fd57, %fd52, %fd56;
	sub.f64 	%fd58, %fd52, %fd57;
	add.f64 	%fd59, %fd56, %fd58;
	add.f64 	%fd60, %fd21, %fd57;
	sub.f64 	%fd61, %fd21, %fd60;
	add.f64 	%fd62, %fd57, %fd61;
	add.f64 	%fd63, %fd59, %fd62;
	add.f64 	%fd64, %fd33, %fd63;
	add.f64 	%fd65, %fd60, %fd64;
	sub.f64 	%fd66, %fd60, %fd65;
	add.f64 	%fd67, %fd64, %fd66;
	xor.b32  	%r25, %r48, -2147483648;
	mov.b32 	%r26, 1127219200;
	mov.b64 	%fd68, {%r25, %r26};
	mov.b32 	%r27, -2147483648;
	mov.b64 	%fd69, {%r27, %r26};
	sub.f64 	%fd70, %fd68, %fd69;
	fma.rn.f64 	%fd71, %fd70, 0d3FE62E42FEFA39EF, %fd65;
	fma.rn.f64 	%fd72, %fd70, 0dBFE62E42FEFA39EF, %fd71;
	sub.f64 	%fd73, %fd72, %fd65;
	sub.f64 	%fd74, %fd67, %fd73;
	fma.rn.f64 	%fd75, %fd70, 0d3C7ABC9E3B39803F, %fd74;
	add.f64 	%fd76, %fd71, %fd75;
	sub.f64 	%fd77, %fd71, %fd76;
	add.f64 	%fd78, %fd75, %fd77;
	{
	.reg .b32 %temp; 
	mov.b64 	{%temp, %r28}, %fd11;
	}
	{
	.reg .b32 %temp; 
	mov.b64 	{%r29, %temp}, %fd11;
	}
	shl.b32 	%r30, %r28, 1;
	setp.gt.u32 	%p3, %r30, -33554433;
	and.b32  	%r31, %r28, -15728641;
	selp.b32 	%r32, %r31, %r28, %p3;
	mov.b64 	%fd79, {%r29, %r32};
	mul.rn.f64 	%fd80, %fd76, %fd79;
	neg.f64 	%fd81, %fd80;
	fma.rn.f64 	%fd82, %fd76, %fd79, %fd81;
	fma.rn.f64 	%fd83, %fd78, %fd79, %fd82;
	add.f64 	%fd4, %fd80, %fd83;
	sub.f64 	%fd84, %fd80, %fd4;
	add.f64 	%fd5, %fd83, %fd84;
	fma.rn.f64 	%fd85, %fd4, 0d3FF71547652B82FE, 0d4338000000000000;
	{
	.reg .b32 %temp; 
	mov.b64 	{%r13, %temp}, %fd85;
	}
	mov.f64 	%fd86, 0dC338000000000000;
	add.rn.f64 	%fd87, %fd85, %fd86;
	fma.rn.f64 	%fd88, %fd87, 0dBFE62E42FEFA39EF, %fd4;
	fma.rn.f64 	%fd89, %fd87, 0dBC7ABC9E3B39803F, %fd88;
	fma.rn.f64 	%fd90, %fd89, 0d3E5ADE1569CE2BDF, 0d3E928AF3FCA213EA;
	fma.rn.f64 	%fd91, %fd90, %fd89, 0d3EC71DEE62401315;
	fma.rn.f64 	%fd92, %fd91, %fd89, 0d3EFA01997C89EB71;
	fma.rn.f64 	%fd93, %fd92, %fd89, 0d3F2A01A014761F65;
	fma.rn.f64 	%fd94, %fd93, %fd89, 0d3F56C16C1852B7AF;
	fma.rn.f64 	%fd95, %fd94, %fd89, 0d3F81111111122322;
	fma.rn.f64 	%fd96, %fd95, %fd89, 0d3FA55555555502A1;
	fma.rn.f64 	%fd97, %fd96, %fd89, 0d3FC5555555555511;
	fma.rn.f64 	%fd98, %fd97, %fd89, 0d3FE000000000000B;
	fma.rn.f64 	%fd99, %fd98, %fd89, 0d3FF0000000000000;
	fma.rn.f64 	%fd100, %fd99, %fd89, 0d3FF0000000000000;
	{
	.reg .b32 %temp; 
	mov.b64 	{%r14, %temp}, %fd100;
	}
	{
	.reg .b32 %temp; 
	mov.b64 	{%temp, %r15}, %fd100;
	}
	shl.b32 	%r33, %r13, 20;
	add.s32 	%r34, %r33, %r15;
	mov.b64 	%fd108, {%r14, %r34};
	{
	.reg .b32 %temp; 
	mov.b64 	{%temp, %r35}, %fd4;
	}
	mov.b32 	%f2, %r35;
	abs.f32 	%f1, %f2;
	setp.lt.f32 	%p4, %f1, 0f4086232B;
	@%p4 bra 	$L__BB1_7;
	setp.lt.f64 	%p5, %fd4, 0d0000000000000000;
	add.f64 	%fd101, %fd4, 0d7FF0000000000000;
	selp.f64 	%fd108, 0d0000000000000000, %fd101, %p5;
	setp.geu.f32 	%p6, %f1, 0f40874800;
	@%p6 bra 	$L__BB1_7;
	shr.u32 	%r36, %r13, 31;
	add.s32 	%r37, %r13, %r36;
	shr.s32 	%r38, %r37, 1;
	shl.b32 	%r39, %r38, 20;
	add.s32 	%r40, %r15, %r39;
	mov.b64 	%fd102, {%r14, %r40};
	sub.s32 	%r41, %r13, %r38;
	shl.b32 	%r42, %r41, 20;
	add.s32 	%r43, %r42, 1072693248;
	mov.b32 	%r44, 0;
	mov.b64 	%fd103, {%r44, %r43};
	mul.f64 	%fd108, %fd103, %fd102;
$L__BB1_7:
	abs.f64 	%fd104, %fd108;
	setp.eq.f64 	%p7, %fd104, 0d7FF0000000000000;
	fma.rn.f64 	%fd105, %fd108, %fd5, %fd108;
	selp.f64 	%fd106, %fd108, %fd105, %p7;
	st.param.f64 	[func_retval0], %fd106;
	ret;

}


// ===== COMPILED SASS (sm_100) =====

	.target	sm_100

	.elftype	@"ET_EXEC"


//--------------------- .note.nv.tkinfo           --------------------------
	.section	.note.nv.tkinfo,"",@"SHT_NOTE"
	.sectionflags	@"SHF_NOTE_NV_TKINFO"
	.tkinfo
        /*0018*/ 	.word	0x00000002
        /*0030*/ 	.string	""
        /*0030*/ 	.string	"ptxas"
        /*0030*/ 	.string	"Cuda compilation tools, release 13.0, V13.0.88"
        /*0030*/ 	.string	"Build cuda_13.0.r13.0/compiler.36424714_0"
        /*0030*/ 	.string	"-arch sm_100 -m 64 "



//--------------------- .note.nv.cuinfo           --------------------------
	.section	.note.nv.cuinfo,"",@"SHT_NOTE"
	.sectionflags	@"SHF_NOTE_NV_CUINFO"
        /*0018*/ 	.short	0x0002
        /*001a*/ 	.short	0x0064
        /*001c*/ 	.short	0x0082
	.zero		2


//--------------------- .nv.info                  --------------------------
	.section	.nv.info,"",@"SHT_CUDA_INFO"
	.align	4


	//----- nvinfo : EIATTR_REGCOUNT
	.align		4
        /*0000*/ 	.byte	0x04, 0x2f
        /*0002*/ 	.short	(.L_1 - .L_0)
	.align		4
.L_0:
        /*0004*/ 	.word	index@(_Z15compute_phi_newPddddddii)
        /*0008*/ 	.word	0x00000026


	//----- nvinfo : EIATTR_FRAME_SIZE
	.align		4
.L_1:
        /*000c*/ 	.byte	0x04, 0x11
        /*000e*/ 	.short	(.L_3 - .L_2)
	.align		4
.L_2:
        /*0010*/ 	.word	index@($_Z15compute_phi_newPddddddii$__internal_accurate_pow)
        /*0014*/ 	.word	0x00000000


	//----- nvinfo : EIATTR_FRAME_SIZE
	.align		4
.L_3:
        /*0018*/ 	.byte	0x04, 0x11
        /*001a*/ 	.short	(.L_5 - .L_4)
	.align		4
.L_4:
        /*001c*/ 	.word	index@($__internal_0_$__cuda_sm20_div_rn_f64_full)
        /*0020*/ 	.word	0x00000000


	//----- nvinfo : EIATTR_FRAME_SIZE
	.align		4
.L_5:
        /*0024*/ 	.byte	0x04, 0x11
        /*0026*/ 	.short	(.L_7 - .L_6)
	.align		4
.L_6:
        /*0028*/ 	.word	index@(_Z15compute_phi_newPddddddii)
        /*002c*/ 	.word	0x00000000


	//----- nvinfo : EIATTR_MIN_STACK_SIZE
	.align		4
.L_7:
        /*0030*/ 	.byte	0x04, 0x12
        /*0032*/ 	.short	(.L_9 - .L_8)
	.align		4
.L_8:
        /*0034*/ 	.word	index@(_Z15compute_phi_newPddddddii)
        /*0038*/ 	.word	0x00000000
.L_9:


//--------------------- .nv.compat                --------------------------
	.section	.nv.compat,"",@"SHT_CUDA_COMPAT_INFO"
	.align	4
        /*0000*/ 	.byte	0x02, 0x09, 0x00, 0x00, 0x02, 0x02, 0x01, 0x00, 0x02, 0x05, 0x05, 0x00, 0x03, 0x07, 0x01, 0x01
        /*0010*/ 	.byte	0x02, 0x03, 0x00, 0x00, 0x02, 0x06, 0x01, 0x00, 0x04, 0x0b, 0x08, 0x00, 0x01, 0x00, 0x00, 0x00
        /*0020*/ 	.byte	0x00, 0x00, 0x00, 0x00


//--------------------- .nv.info._Z15compute_phi_newPddddddii --------------------------
	.section	.nv.info._Z15compute_phi_newPddddddii,"",@"SHT_CUDA_INFO"
	.sectionflags	@""
	.align	4


	//----- nvinfo : EIATTR_CUDA_API_VERSION
	.align		4
        /*0000*/ 	.byte	0x04, 0x37
        /*0002*/ 	.short	(.L_11 - .L_10)
.L_10:
        /*0004*/ 	.word	0x00000082


	//----- nvinfo : EIATTR_KPARAM_INFO
	.align		4
.L_11:
        /*0008*/ 	.byte	0x04, 0x17
        /*000a*/ 	.short	(.L_13 - .L_12)
.L_12:
        /*000c*/ 	.word	0x00000000
        /*0010*/ 	.short	0x0007
        /*0012*/ 	.short	0x0034
        /*0014*/ 	.byte	0x00, 0xf0, 0x11, 0x00


	//----- nvinfo : EIATTR_KPARAM_INFO
	.align		4
.L_13:
        /*0018*/ 	.byte	0x04, 0x17
        /*001a*/ 	.short	(.L_15 - .L_14)
.L_14:
        /*001c*/ 	.word	0x00000000
        /*0020*/ 	.short	0x0006
        /*0022*/ 	.short	0x0030
        /*0024*/ 	.byte	0x00, 0xf0, 0x11, 0x00


	//----- nvinfo : EIATTR_KPARAM_INFO
	.align		4
.L_15:
        /*0028*/ 	.byte	0x04, 0x17
        /*002a*/ 	.short	(.L_17 - .L_16)
.L_16:
        /*002c*/ 	.word	0x00000000
        /*0030*/ 	.short	0x0005
        /*0032*/ 	.short	0x0028
        /*0034*/ 	.byte	0x00, 0xf0, 0x21, 0x00


	//----- nvinfo : EIATTR_KPARAM_INFO
	.align		4
.L_17:
        /*0038*/ 	.byte	0x04, 0x17
        /*003a*/ 	.short	(.L_19 - .L_18)
.L_18:
        /*003c*/ 	.word	0x00000000
        /*0040*/ 	.short	0x0004
        /*0042*/ 	.short	0x0020
        /*0044*/ 	.byte	0x00, 0xf0, 0x21, 0x00


	//----- nvinfo : EIATTR_KPARAM_INFO
	.align		4
.L_19:
        /*0048*/ 	.byte	0x04, 0x17
        /*004a*/ 	.short	(.L_21 - .L_20)
.L_20:
        /*004c*/ 	.word	0x00000000
        /*0050*/ 	.short	0x0003
        /*0052*/ 	.short	0x0018
        /*0054*/ 	.byte	0x00, 0xf0, 0x21, 0x00


	//----- nvinfo : EIATTR_KPARAM_INFO
	.align		4
.L_21:
        /*0058*/ 	.byte	0x04, 0x17
        /*005a*/ 	.short	(.L_23 - .L_22)
.L_22:
        /*005c*/ 	.word	0x00000000
        /*0060*/ 	.short	0x0002
        /*0062*/ 	.short	0x0010
        /*0064*/ 	.byte	0x00, 0xf0, 0x21, 0x00


	//----- nvinfo : EIATTR_KPARAM_INFO
	.align		4
.L_23:
        /*0068*/ 	.byte	0x04, 0x17
        /*006a*/ 	.short	(.L_25 - .L_24)
.L_24:
        /*006c*/ 	.word	0x00000000
        /*0070*/ 	.short	0x0001
        /*0072*/ 	.short	0x0008
        /*0074*/ 	.byte	0x00, 0xf0, 0x21, 0x00


	//----- nvinfo : EIATTR_KPARAM_INFO
	.align		4
.L_25:
        /*0078*/ 	.byte	0x04, 0x17
        /*007a*/ 	.short	(.L_27 - .L_26)
.L_26:
        /*007c*/ 	.word	0x00000000
        /*0080*/ 	.short	0x0000
        /*0082*/ 	.short	0x0000
        /*0084*/ 	.byte	0x00, 0xf5, 0x21, 0x00


	//----- nvinfo : EIATTR_SPARSE_MMA_MASK
	.align		4
.L_27:
        /*0088*/ 	.byte	0x03, 0x50
        /*008a*/ 	.short	0x0000


	//----- nvinfo : EIATTR_MAXREG_COUNT
	.align		4
        /*008c*/ 	.byte	0x03, 0x1b
        /*008e*/ 	.short	0x00ff


	//----- nvinfo : EIATTR_MERCURY_ISA_VERSION
	.align		4
        /*0090*/ 	.byte	0x03, 0x5f
        /*0092*/ 	.short	0x0101


	//----- nvinfo : EIATTR_VRC_CTA_INIT_COUNT
	.align		4
        /*0094*/ 	.byte	0x02, 0x4a
	.zero		1
	.zero		1


	//----- nvinfo : EIATTR_EXIT_INSTR_OFFSETS
	.align		4
        /*0098*/ 	.byte	0x04, 0x1c
        /*009a*/ 	.short	(.L_29 - .L_28)


	//   ....[0]....
.L_28:
        /*009c*/ 	.word	0x000097f0


	//   ....[1]....
        /*00a0*/ 	.word	0x00009820


	//----- nvinfo : EIATTR_CRS_STACK_SIZE
	.align		4
.L_29:
        /*00a4*/ 	.byte	0x04, 0x1e
        /*00a6*/ 	.short	(.L_31 - .L_30)
.L_30:
        /*00a8*/ 	.word	0x00000000


	//----- nvinfo : EIATTR_CBANK_PARAM_SIZE
	.align		4
.L_31:
        /*00ac*/ 	.byte	0x03, 0x19
        /*00ae*/ 	.short	0x0038


	//----- nvinfo : EIATTR_PARAM_CBANK
	.align		4
        /*00b0*/ 	.byte	0x04, 0x0a
        /*00b2*/ 	.short	(.L_33 - .L_32)
	.align		4
.L_32:
        /*00b4*/ 	.word	index@(.nv.constant0._Z15compute_phi_newPddddddii)
        /*00b8*/ 	.short	0x0380
        /*00ba*/ 	.short	0x0038


	//----- nvinfo : EIATTR_SW_WAR
	.align		4
.L_33:
        /*00bc*/ 	.byte	0x04, 0x36
        /*00be*/ 	.short	(.L_35 - .L_34)
.L_34:
        /*00c0*/ 	.word	0x00000008
.L_35:


//--------------------- .nv.callgraph             --------------------------
	.section	.nv.callgraph,"",@"SHT_CUDA_CALLGRAPH"
	.align	4
	.sectionentsize	8
	.align		4
        /*0000*/ 	.word	0x00000000
	.align		4
        /*0004*/ 	.word	0xffffffff
	.align		4
        /*0008*/ 	.word	0x00000000
	.align		4
        /*000c*/ 	.word	0xfffffffe
	.align		4
        /*0010*/ 	.word	0x00000000
	.align		4
        /*0014*/ 	.word	0xfffffffd
	.align		4
        /*0018*/ 	.word	0x00000000
	.align		4
        /*001c*/ 	.word	0xfffffffc


//--------------------- .text._Z15compute_phi_newPddddddii --------------------------
	.section	.text._Z15compute_phi_newPddddddii,"ax",@progbits
	.align	128
        .global         _Z15compute_phi_newPddddddii
        .type           _Z15compute_phi_newPddddddii,@function
        .size           _Z15compute_phi_newPddddddii,(.L_x_218 - _Z15compute_phi_newPddddddii)
        .other          _Z15compute_phi_newPddddddii,@"STO_CUDA_ENTRY STV_DEFAULT"
_Z15compute_phi_newPddddddii:
.text._Z15compute_phi_newPddddddii:
[----:B------:R-:W-:Y:S01]  /*0000*/  LDC R1, c[0x0][0x37c] ;  /* 0x0000df00ff017b82 */ /* 0x000fe20000000800 */
[----:B------:R-:W0:Y:S07]  /*0010*/  S2R R0, SR_TID.X ;  /* 0x0000000000007919 */ /* 0x000e2e0000002100 */
[----:B------:R-:W0:Y:S01]  /*0020*/  S2UR UR4, SR_CTAID.X ;  /* 0x00000000000479c3 */ /* 0x000e220000002500 */
[----:B------:R-:W1:Y:S01]  /*0030*/  LDCU.64 UR8, c[0x0][0x358] ;  /* 0x00006b00ff0877ac */ /* 0x000e620008000a00 */
[----:B------:R-:W-:Y:S06]  /*0040*/  BSSY.RECONVERGENT B0, `(.L_x_0) ;  /* 0x00004b5000007945 */ /* 0x000fec0003800200 */
[----:B------:R-:W2:Y:S08]  /*0050*/  LDC.64 R8, c[0x0][0x3b0] ;  /* 0x0000ec00ff087b82 */ /* 0x000eb00000000a00 */
[----:B------:R-:W0:Y:S01]  /*0060*/  LDC R7, c[0x0][0x360] ;  /* 0x0000d800ff077b82 */ /* 0x000e220000000800 */
[----:B--2---:R-:W-:-:S02]  /*0070*/  VIADD R4, R8, 0xfffffffe ;  /* 0xfffffffe08047836 */ /* 0x004fc40000000000 */
[----:B------:R-:W-:-:S05]  /*0080*/  VIADD R5, R9, 0x1 ;  /* 0x0000000109057836 */ /* 0x000fca0000000000 */
[----:B------:R-:W-:Y:S01]  /*0090*/  LEA.HI R2, R5, R5, RZ, 0x1 ;  /* 0x0000000505027211 */ /* 0x000fe200078f08ff */
[----:B0-----:R-:W-:Y:S01]  /*00a0*/  IMAD R7, R7, UR4, R0 ;  /* 0x0000000407077c24 */ /* 0x001fe2000f8e0200 */
[----:B------:R-:W-:Y:S01]  /*00b0*/  LEA.HI R0, R9, R9, RZ, 0x1 ;  /* 0x0000000909007211 */ /* 0x000fe200078f08ff */
[----:B------:R-:W0:Y:S01]  /*00c0*/  LDCU.64 UR4, c[0x0][0x3a8] ;  /* 0x00007500ff0477ac */ /* 0x000e220008000a00 */
[----:B------:R-:W-:Y:S02]  /*00d0*/  LOP3.LUT R2, R2, 0xfffffffe, RZ, 0xc0, !PT ;  /* 0xfffffffe02027812 */ /* 0x000fe400078ec0ff */
[----:B------:R-:W-:Y:S02]  /*00e0*/  ISETP.GE.AND P0, PT, R7, R4, PT ;  /* 0x000000040700720c */ /* 0x000fe40003f06270 */
[----:B------:R-:W-:Y:S01]  /*00f0*/  LOP3.LUT R0, R0, 0xfffffffe, RZ, 0xc0, !PT ;  /* 0xfffffffe00007812 */ /* 0x000fe200078ec0ff */
[----:B------:R-:W-:Y:S01]  /*0100*/  IMAD.IADD R5, R5, 0x1, -R2 ;  /* 0x0000000105057824 */ /* 0x000fe200078e0a02 */
[----:B------:R-:W-:-:S03]  /*0110*/  ISETP.LT.OR P0, PT, R7, 0x2, P0 ;  /* 0x000000020700780c */ /* 0x000fc60000701670 */
[----:B------:R-:W-:Y:S02]  /*0120*/  IMAD.IADD R3, R9, 0x1, -R0 ;  /* 0x0000000109037824 */ /* 0x000fe400078e0a00 */
[-C--:B------:R-:W-:Y:S02]  /*0130*/  IMAD R0, R5, R8.reuse, RZ ;  /* 0x0000000805007224 */ /* 0x080fe400078e02ff */
[----:B------:R-:W-:-:S06]  /*0140*/  IMAD R4, R3, R8, RZ ;  /* 0x0000000803047224 */ /* 0x000fcc00078e02ff */
[----:B01----:R-:W-:Y:S05]  /*0150*/  @P0 BRA `(.L_x_1) ;  /* 0x00000048008c0947 */ /* 0x003fea0003800000 */
[----:B------:R-:W0:Y:S01]  /*0160*/  LDC.64 R2, c[0x0][0x380] ;  /* 0x0000e000ff027b82 */ /* 0x000e220000000a00 */
[----:B------:R-:W-:Y:S01]  /*0170*/  IMAD.IADD R9, R7, 0x1, R4 ;  /* 0x0000000107097824 */ /* 0x000fe200078e0204 */
[----:B------:R-:W1:Y:S01]  /*0180*/  LDCU.64 UR6, c[0x0][0x398] ;  /* 0x00007300ff0677ac */ /* 0x000e620008000a00 */
[----:B------:R-:W-:-:S05]  /*0190*/  IMAD.MOV.U32 R10, RZ, RZ, 0x1 ;  /* 0x00000001ff0a7424 */ /* 0x000fca00078e00ff */
[----:B------:R-:W2:Y:S01]  /*01a0*/  LDC R6, c[0x0][0x39c] ;  /* 0x0000e700ff067b82 */ /* 0x000ea20000000800 */
[----:B0-----:R-:W-:-:S07]  /*01b0*/  IMAD.WIDE R2, R9, 0x8, R2 ;  /* 0x0000000809027825 */ /* 0x001fce00078e0202 */
[----:B------:R-:W0:Y:S01]  /*01c0*/  LDC.64 R8, c[0x0][0x3a8] ;  /* 0x0000ea00ff087b82 */ /* 0x000e220000000a00 */
[----:B------:R-:W5:Y:S04]  /*01d0*/  LDG.E.64 R14, desc[UR8][R2.64] ;  /* 0x00000008020e7981 */ /* 0x000f68000c1e1b00 */
[----:B------:R1:W5:Y:S01]  /*01e0*/  LDG.E.64 R12, desc[UR8][R2.64+0x8] ;  /* 0x00000808020c7981 */ /* 0x000362000c1e1b00 */
[----:B--2---:R-:W-:Y:S01]  /*01f0*/  FSETP.GEU.AND P1, PT, |R6|, 6.5827683646048100446e-37, PT ;  /* 0x036000000600780b */ /* 0x004fe20003f2e200 */
[----:B0-----:R-:W-:-:S06]  /*0200*/  DADD R8, R8, 1 ;  /* 0x3ff0000008087429 */ /* 0x001fcc0000000000 */
[----:B------:R-:W0:Y:S02]  /*0210*/  MUFU.RCP64H R11, R9 ;  /* 0x00000009000b7308 */ /* 0x000e240000001800 */
[----:B0-----:R-:W-:-:S08]  /*0220*/  DFMA R16, -R8, R10, 1 ;  /* 0x3ff000000810742b */ /* 0x001fd0000000010a */
[----:B------:R-:W-:-:S08]  /*0230*/  DFMA R16, R16, R16, R16 ;  /* 0x000000101010722b */ /* 0x000fd00000000010 */
[----:B------:R-:W-:-:S08]  /*0240*/  DFMA R16, R10, R16, R10 ;  /* 0x000000100a10722b */ /* 0x000fd0000000000a */
[----:B------:R-:W-:-:S08]  /*0250*/  DFMA R10, -R8, R16, 1 ;  /* 0x3ff00000080a742b */ /* 0x000fd00000000110 */
[----:B------:R-:W-:-:S08]  /*0260*/  DFMA R10, R16, R10, R16 ;  /* 0x0000000a100a722b */ /* 0x000fd00000000010 */
[----:B-1----:R-:W-:-:S08]  /*0270*/  DMUL R2, R10, UR6 ;  /* 0x000000060a027c28 */ /* 0x002fd00008000000 */
[----:B------:R-:W-:-:S08]  /*0280*/  DFMA R16, -R8, R2, UR6 ;  /* 0x0000000608107e2b */ /* 0x000fd00008000102 */
[----:B------:R-:W-:-:S10]  /*0290*/  DFMA R2, R10, R16, R2 ;  /* 0x000000100a02722b */ /* 0x000fd40000000002 */
[----:B------:R-:W-:-:S05]  /*02a0*/  FFMA R10, RZ, R9, R3 ;  /* 0x00000009ff0a7223 */ /* 0x000fca0000000003 */
[----:B------:R-:W-:-:S13]  /*02b0*/  FSETP.GT.AND P0, PT, |R10|, 1.469367938527859385e-39, PT ;  /* 0x001000000a00780b */ /* 0x000fda0003f04200 */
[----:B------:R-:W-:Y:S05]  /*02c0*/  @P0 BRA P1, `(.L_x_2) ;  /* 0x00000000001c0947 */ /* 0x000fea0000800000 */
[----:B------:R-:W0:Y:S01]  /*02d0*/  LDCU.64 UR6, c[0x0][0x398] ;  /* 0x00007300ff0677ac */ /* 0x000e220008000a00 */
[----:B------:R-:W-:Y:S01]  /*02e0*/  MOV R10, 0x320 ;  /* 0x00000320000a7802 */ /* 0x000fe20000000f00 */
[----:B0-----:R-:W-:Y:S02]  /*02f0*/  IMAD.U32 R6, RZ, RZ, UR6 ;  /* 0x00000006ff067e24 */ /* 0x001fe4000f8e00ff */
[----:B------:R-:W-:-:S07]  /*0300*/  IMAD.U32 R11, RZ, RZ, UR7 ;  /* 0x00000007ff0b7e24 */ /* 0x000fce000f8e00ff */
[----:B-----5:R-:W-:Y:S05]  /*0310*/  CALL.REL.NOINC `($__internal_0_$__cuda_sm20_div_rn_f64_full) ;  /* 0x0000009400447944 */ /* 0x020fea0003c00000 */
[----:B------:R-:W-:Y:S02]  /*0320*/  IMAD.MOV.U32 R2, RZ, RZ, R8 ;  /* 0x000000ffff027224 */ /* 0x000fe400078e0008 */
[----:B------:R-:W-:-:S07]  /*0330*/  IMAD.MOV.U32 R3, RZ, RZ, R9 ;  /* 0x000000ffff037224 */ /* 0x000fce00078e0009 */
.L_x_2:
[----:B-----5:R-:W-:Y:S01]  /*0340*/  DSETP.GTU.AND P0, PT, R14, R12, PT ;  /* 0x0000000c0e00722a */ /* 0x020fe20003f0c000 */
[----:B------:R-:W-:-:S13]  /*0350*/  BSSY.RECONVERGENT B1, `(.L_x_3) ;  /* 0x000023b000017945 */ /* 0x000fda0003800200 */
[----:B------:R-:W-:Y:S05]  /*0360*/  @P0 BRA `(.L_x_4) ;  /* 0x0000000c00900947 */ /* 0x000fea0003800000 */
[----:B------:R-:W0:Y:S01]  /*0370*/  LDC.64 R16, c[0x0][0x398] ;  /* 0x0000e600ff107b82 */ /* 0x000e220000000a00 */
[----:B------:R-:W-:Y:S01]  /*0380*/  BSSY.RECONVERGENT B3, `(.L_x_5) ;  /* 0x000006c000037945 */ /* 0x000fe20003800200 */
[----:B------:R-:W-:Y:S01]  /*0390*/  CS2R R18, SRZ ;  /* 0x0000000000127805 */ /* 0x000fe2000001ff00 */
[----:B0-----:R-:W-:-:S06]  /*03a0*/  DSETP.GTU.AND P0, PT, R14, R16, PT ;  /* 0x000000100e00722a */ /* 0x001fcc0003f0c000 */
[----:B------:R-:W-:-:S14]  /*03b0*/  DSETP.LTU.OR P0, PT, R14, RZ, P0 ;  /* 0x000000ff0e00722a */ /* 0x000fdc0000709400 */
[----:B------:R-:W-:Y:S05]  /*03c0*/  @P0 BRA `(.L_x_6) ;  /* 0x00000004009c0947 */ /* 0x000fea0003800000 */
[----:B------:R-:W0:Y:S01]  /*03d0*/  LDCU UR6, c[0x0][0x39c] ;  /* 0x00007380ff0677ac */ /* 0x000e220008000800 */
[----:B------:R-:W-:Y:S01]  /*03e0*/  IMAD.MOV.U32 R8, RZ, RZ, 0x1 ;  /* 0x00000001ff087424 */ /* 0x000fe200078e00ff */
[----:B------:R-:W-:Y:S01]  /*03f0*/  FSETP.GEU.AND P1, PT, |R15|, 6.5827683646048100446e-37, PT ;  /* 0x036000000f00780b */ /* 0x000fe20003f2e200 */
[----:B------:R-:W-:Y:S01]  /*0400*/  BSSY.RECONVERGENT B4, `(.L_x_7) ;  /* 0x0000014000047945 */ /* 0x000fe20003800200 */
[----:B0-----:R-:W0:Y:S03]  /*0410*/  MUFU.RCP64H R9, UR6 ;  /* 0x0000000600097d08 */ /* 0x001e260008001800 */
[----:B0-----:R-:W-:-:S08]  /*0420*/  DFMA R10, R8, -R16, 1 ;  /* 0x3ff00000080a742b */ /* 0x001fd00000000810 */
[----:B------:R-:W-:-:S08]  /*0430*/  DFMA R10, R10, R10, R10 ;  /* 0x0000000a0a0a722b */ /* 0x000fd0000000000a */
[----:B------:R-:W-:-:S08]  /*0440*/  DFMA R10, R8, R10, R8 ;  /* 0x0000000a080a722b */ /* 0x000fd00000000008 */
[----:B------:R-:W-:-:S08]  /*0450*/  DFMA R8, R10, -R16, 1 ;  /* 0x3ff000000a08742b */ /* 0x000fd00000000810 */
[----:B------:R-:W-:-:S08]  /*0460*/  DFMA R8, R10, R8, R10 ;  /* 0x000000080a08722b */ /* 0x000fd0000000000a */
[----:B------:R-:W-:-:S08]  /*0470*/  DMUL R10, R14, R8 ;  /* 0x000000080e0a7228 */ /* 0x000fd00000000000 */
[----:B------:R-:W-:-:S08]  /*0480*/  DFMA R16, R10, -R16, R14 ;  /* 0x800000100a10722b */ /* 0x000fd0000000000e */
[----:B------:R-:W-:-:S10]  /*0490*/  DFMA R8, R8, R16, R10 ;  /* 0x000000100808722b */ /* 0x000fd4000000000a */
[----:B------:R-:W-:-:S05]  /*04a0*/  FFMA R6, RZ, UR6, R9 ;  /* 0x00000006ff067c23 */ /* 0x000fca0008000009 */
[----:B------:R-:W-:-:S13]  /*04b0*/  FSETP.GT.AND P0, PT, |R6|, 1.469367938527859385e-39, PT ;  /* 0x001000000600780b */ /* 0x000fda0003f04200 */
[----:B------:R-:W-:Y:S05]  /*04c0*/  @P0 BRA P1, `(.L_x_8) ;  /* 0x00000000001c0947 */ /* 0x000fea0000800000 */
[----:B------:R-:W0:Y:S01]  /*04d0*/  LDCU.64 UR6, c[0x0][0x398] ;  /* 0x00007300ff0677ac */ /* 0x000e220008000a00 */
[----:B------:R-:W-:Y:S01]  /*04e0*/  IMAD.MOV.U32 R6, RZ, RZ, R14 ;  /* 0x000000ffff067224 */ /* 0x000fe200078e000e */
[----:B------:R-:W-:Y:S01]  /*04f0*/  MOV R10, 0x540 ;  /* 0x00000540000a7802 */ /* 0x000fe20000000f00 */
[----:B------:R-:W-:Y:S02]  /*0500*/  IMAD.MOV.U32 R11, RZ, RZ, R15 ;  /* 0x000000ffff0b7224 */ /* 0x000fe400078e000f */
[----:B0-----:R-:W-:Y:S02]  /*0510*/  IMAD.U32 R8, RZ, RZ, UR6 ;  /* 0x00000006ff087e24 */ /* 0x001fe4000f8e00ff */
[----:B------:R-:W-:-:S07]  /*0520*/  IMAD.U32 R9, RZ, RZ, UR7 ;  /* 0x00000007ff097e24 */ /* 0x000fce000f8e00ff */
[----:B------:R-:W-:Y:S05]  /*0530*/  CALL.REL.NOINC `($__internal_0_$__cuda_sm20_div_rn_f64_full) ;  /* 0x0000009000bc7944 */ /* 0x000fea0003c00000 */
.L_x_8:
[----:B------:R-:W-:Y:S05]  /*0540*/  BSYNC.RECONVERGENT B4 ;  /* 0x0000000000047941 */ /* 0x000fea0003800200 */
.L_x_7:
[----:B------:R-:W0:Y:S01]  /*0550*/  LDC.64 R16, c[0x0][0x3a8] ;  /* 0x0000ea00ff107b82 */ /* 0x000e220000000a00 */
[----:B------:R-:W-:Y:S01]  /*0560*/  DADD R18, -R8, 1 ;  /* 0x3ff0000008127429 */ /* 0x000fe20000000100 */
[----:B------:R-:W-:Y:S07]  /*0570*/  BSSY.RECONVERGENT B2, `(.L_x_9) ;  /* 0x0000023000027945 */ /* 0x000fee0003800200 */
[----:B------:R-:W-:-:S14]  /*0580*/  DSETP.NEU.AND P1, PT, R18, RZ, PT ;  /* 0x000000ff1200722a */ /* 0x000fdc0003f2d000 */
[----:B------:R-:W1:Y:S01]  /*0590*/  @!P1 LDC.64 R10, c[0x0][0x3a8] ;  /* 0x0000ea00ff0a9b82 */ /* 0x000e620000000a00 */
[----:B0-----:R-:W-:Y:S01]  /*05a0*/  SHF.R.U32.HI R6, RZ, 0x14, R17 ;  /* 0x00000014ff067819 */ /* 0x001fe20000011611 */
[----:B------:R-:W-:Y:S01]  /*05b0*/  @!P1 IMAD.MOV.U32 R8, RZ, RZ, RZ ;  /* 0x000000ffff089224 */ /* 0x000fe200078e00ff */
[----:B------:R-:W-:Y:S02]  /*05c0*/  ISETP.GE.OR P3, PT, R17, RZ, P1 ;  /* 0x000000ff1100720c */ /* 0x000fe40000f66670 */
[----:B------:R-:W-:-:S05]  /*05d0*/  LOP3.LUT R6, R6, 0x7ff, RZ, 0xc0, !PT ;  /* 0x000007ff06067812 */ /* 0x000fca00078ec0ff */
[----:B------:R-:W-:-:S05]  /*05e0*/  VIADD R9, R6, 0xfffffc0c ;  /* 0xfffffc0c06097836 */ /* 0x000fca0000000000 */
[CC--:B------:R-:W-:Y:S02]  /*05f0*/  SHF.L.U32 R6, R16.reuse, R9.reuse, RZ ;  /* 0x0000000910067219 */ /* 0x0c0fe400000006ff */
[----:B------:R-:W-:Y:S02]  /*0600*/  SHF.L.U64.HI R9, R16, R9, R17 ;  /* 0x0000000910097219 */ /* 0x000fe40000010211 */
[----:B------:R-:W-:-:S04]  /*0610*/  ISETP.NE.U32.AND P0, PT, R6, RZ, PT ;  /* 0x000000ff0600720c */ /* 0x000fc80003f05070 */
[----:B------:R-:W-:-:S04]  /*0620*/  ISETP.NE.AND.EX P0, PT, R9, -0x80000000, PT, P0 ;  /* 0x800000000900780c */ /* 0x000fc80003f05300 */
[----:B------:R-:W-:-:S09]  /*0630*/  PLOP3.LUT P2, PT, P0, PT, PT, 0x8, 0x80 ;  /* 0x000000000080781c */ /* 0x000fd2000074e170 */
[----:B-1----:R-:W-:-:S06]  /*0640*/  @!P1 DSETP.NEU.AND P2, PT, |R10|, 0.5, !P0 ;  /* 0x3fe000000a00942a */ /* 0x002fcc000474d200 */
[----:B------:R-:W-:-:S04]  /*0650*/  @!P1 SEL R9, R19, RZ, P2 ;  /* 0x000000ff13099207 */ /* 0x000fc80001000000 */
[----:B------:R-:W-:Y:S01]  /*0660*/  @!P3 LOP3.LUT R9, R9, 0x7ff00000, RZ, 0xfc, !PT ;  /* 0x7ff000000909b812 */ /* 0x000fe200078efcff */
[----:B------:R-:W-:Y:S06]  /*0670*/  @!P1 BRA `(.L_x_10) ;  /* 0x0000000000489947 */ /* 0x000fec0003800000 */
[----:B------:R-:W-:Y:S01]  /*0680*/  DADD R8, -RZ, |R18| ;  /* 0x00000000ff087229 */ /* 0x000fe20000000512 */
[----:B------:R-:W-:Y:S01]  /*0690*/  BSSY.RECONVERGENT B4, `(.L_x_11) ;  /* 0x0000003000047945 */ /* 0x000fe20003800200 */
[----:B------:R-:W-:-:S09]  /*06a0*/  MOV R6, 0x6c0 ;  /* 0x000006c000067802 */ /* 0x000fd20000000f00 */
[----:B------:R-:W-:Y:S05]  /*06b0*/  CALL.REL.NOINC `($_Z15compute_phi_newPddddddii$__internal_accurate_pow) ;  /* 0x0000009400f07944 */ /* 0x000fea0003c00000 */
[----:B------:R-:W-:Y:S05]  /*06c0*/  BSYNC.RECONVERGENT B4 ;  /* 0x0000000000047941 */ /* 0x000fea0003800200 */
.L_x_11:
[----:B------:R-:W0:Y:S01]  /*06d0*/  LDCU.64 UR6, c[0x0][0x3a8] ;  /* 0x00007500ff0677ac */ /* 0x000e220008000a00 */
[----:B------:R-:W-:Y:S01]  /*06e0*/  DADD R20, -RZ, -R8 ;  /* 0x00000000ff147229 */ /* 0x000fe20000000908 */
[----:B------:R-:W-:Y:S01]  /*06f0*/  ISETP.GE.AND P1, PT, R19, RZ, PT ;  /* 0x000000ff1300720c */ /* 0x000fe20003f26270 */
[----:B0-----:R-:W-:Y:S02]  /*0700*/  IMAD.U32 R10, RZ, RZ, UR6 ;  /* 0x00000006ff0a7e24 */ /* 0x001fe4000f8e00ff */
[----:B------:R-:W-:-:S04]  /*0710*/  IMAD.U32 R11, RZ, RZ, UR7 ;  /* 0x00000007ff0b7e24 */ /* 0x000fc8000f8e00ff */
[----:B------:R-:W0:Y:S02]  /*0720*/  FRND.F64.TRUNC R16, R10 ;  /* 0x0000000a00107313 */ /* 0x000e24000030d800 */
[----:B0-----:R-:W-:Y:S01]  /*0730*/  DSETP.NEU.AND P0, PT, R16, R10, PT ;  /* 0x0000000a1000722a */ /* 0x001fe20003f0d000 */
[-C--:B------:R-:W-:Y:S02]  /*0740*/  FSEL R17, R20, R8.reuse, P2 ;  /* 0x0000000814117208 */ /* 0x080fe40001000000 */
[-C--:B------:R-:W-:Y:S02]  /*0750*/  FSEL R20, R21, R9.reuse, P2 ;  /* 0x0000000915147208 */ /* 0x080fe40001000000 */
[----:B------:R-:W-:Y:S02]  /*0760*/  FSEL R8, R17, R8, !P1 ;  /* 0x0000000811087208 */ /* 0x000fe40004800000 */
[----:B------:R-:W-:-:S07]  /*0770*/  FSEL R9, R20, R9, !P1 ;  /* 0x0000000914097208 */ /* 0x000fce0004800000 */
[----:B------:R-:W-:Y:S02]  /*0780*/  @P0 FSEL R8, R8, RZ, P1 ;  /* 0x000000ff08080208 */ /* 0x000fe40000800000 */
[----:B------:R-:W-:-:S07]  /*0790*/  @P0 FSEL R9, R9, -QNAN , P1 ;  /* 0xfff8000009090808 */ /* 0x000fce0000800000 */
.L_x_10:
[----:B------:R-:W-:Y:S05]  /*07a0*/  BSYNC.RECONVERGENT B2 ;  /* 0x0000000000027941 */ /* 0x000fea0003800200 */
.L_x_9:
[----:B------:R-:W-:Y:S01]  /*07b0*/  DADD R16, R18, R10 ;  /* 0x0000000012107229 */ /* 0x000fe2000000000a */
[----:B------:R-:W-:Y:S09]  /*07c0*/  BSSY.RECONVERGENT B2, `(.L_x_12) ;  /* 0x000001e000027945 */ /* 0x000ff20003800200 */
[----:B------:R-:W-:-:S04]  /*07d0*/  LOP3.LUT R16, R17, 0x7ff00000, RZ, 0xc0, !PT ;  /* 0x7ff0000011107812 */ /* 0x000fc800078ec0ff */
[----:B------:R-:W-:-:S13]  /*07e0*/  ISETP.NE.AND P0, PT, R16, 0x7ff00000, PT ;  /* 0x7ff000001000780c */ /* 0x000fda0003f05270 */
[----:B------:R-:W-:Y:S05]  /*07f0*/  @P0 BRA `(.L_x_13) ;  /* 0x0000000000680947 */ /* 0x000fea0003800000 */
[----:B------:R-:W-:-:S14]  /*0800*/  DSETP.NAN.AND P0, PT, R18, R10, PT ;  /* 0x0000000a1200722a */ /* 0x000fdc0003f08000 */
[----:B------:R-:W-:Y:S01]  /*0810*/  @P0 DADD R8, R18, R10 ;  /* 0x0000000012080229 */ /* 0x000fe2000000000a */
[----:B------:R-:W-:Y:S10]  /*0820*/  @P0 BRA `(.L_x_13) ;  /* 0x00000000005c0947 */ /* 0x000ff40003800000 */
[----:B------:R-:W-:-:S14]  /*0830*/  DSETP.NEU.AND P0, PT, |R10|, +INF , PT ;  /* 0x7ff000000a00742a */ /* 0x000fdc0003f0d200 */
[----:B------:R-:W-:Y:S05]  /*0840*/  @P0 BRA `(.L_x_14) ;  /* 0x0000000000240947 */ /* 0x000fea0003800000 */
[----:B------:R-:W0:Y:S01]  /*0850*/  LDCU UR6, c[0x0][0x3ac] ;  /* 0x00007580ff0677ac */ /* 0x000e220008000800 */
[----:B------:R-:W-:-:S06]  /*0860*/  DSETP.GT.AND P0, PT, |R18|, 1, PT ;  /* 0x3ff000001200742a */ /* 0x000fcc0003f04200 */
[----:B------:R-:W-:Y:S01]  /*0870*/  SEL R8, RZ, 0x7ff00000, !P0 ;  /* 0x7ff00000ff087807 */ /* 0x000fe20004000000 */
[----:B------:R-:W-:Y:S01]  /*0880*/  DSETP.NEU.AND P0, PT, R18, -1, PT ;  /* 0xbff000001200742a */ /* 0x000fe20003f0d000 */
[----:B0-----:R-:W-:-:S13]  /*0890*/  ISETP.LE.AND P1, PT, RZ, UR6, PT ;  /* 0x00000006ff007c0c */ /* 0x001fda000bf23270 */
[----:B------:R-:W-:-:S04]  /*08a0*/  @!P1 LOP3.LUT R8, R8, 0x7ff00000, RZ, 0x3c, !PT ;  /* 0x7ff0000008089812 */ /* 0x000fc800078e3cff */
[----:B------:R-:W-:Y:S01]  /*08b0*/  SEL R9, R8, 0x3ff00000, P0 ;  /* 0x3ff0000008097807 */ /* 0x000fe20000000000 */
[----:B------:R-:W-:Y:S01]  /*08c0*/  IMAD.MOV.U32 R8, RZ, RZ, RZ ;  /* 0x000000ffff087224 */ /* 0x000fe200078e00ff */
[----:B------:R-:W-:Y:S06]  /*08d0*/  BRA `(.L_x_13) ;  /* 0x0000000000307947 */ /* 0x000fec0003800000 */
.L_x_14:
[----:B------:R-:W-:-:S14]  /*08e0*/  DSETP.NEU.AND P0, PT, |R18|, +INF , PT ;  /* 0x7ff000001200742a */ /* 0x000fdc0003f0d200 */
[----:B------:R-:W-:Y:S05]  /*08f0*/  @P0 BRA `(.L_x_13) ;  /* 0x0000000000280947 */ /* 0x000fea0003800000 */
[----:B------:R-:W0:Y:S01]  /*0900*/  LDC R6, c[0x0][0x3ac] ;  /* 0x0000eb00ff067b82 */ /* 0x000e220000000800 */
[----:B------:R-:W-:Y:S01]  /*0910*/  ISETP.GE.AND P1, PT, R19, RZ, PT ;  /* 0x000000ff1300720c */ /* 0x000fe20003f26270 */
[----:B------:R-:W-:Y:S01]  /*0920*/  IMAD.MOV.U32 R8, RZ, RZ, RZ ;  /* 0x000000ffff087224 */ /* 0x000fe200078e00ff */
[C---:B0-----:R-:W-:Y:S02]  /*0930*/  ISETP.GE.AND P0, PT, R6.reuse, RZ, PT ;  /* 0x000000ff0600720c */ /* 0x041fe40003f06270 */
[----:B------:R-:W-:Y:S02]  /*0940*/  LOP3.LUT R6, R6, 0x7fffffff, RZ, 0xc0, !PT ;  /* 0x7fffffff06067812 */ /* 0x000fe400078ec0ff */
[----:B------:R-:W-:Y:S02]  /*0950*/  SEL R9, RZ, 0x7ff00000, !P0 ;  /* 0x7ff00000ff097807 */ /* 0x000fe40004000000 */
[----:B------:R-:W-:-:S03]  /*0960*/  ISETP.NE.AND P0, PT, R6, 0x3fe00000, PT ;  /* 0x3fe000000600780c */ /* 0x000fc60003f05270 */
[----:B------:R-:W-:-:S05]  /*0970*/  VIADD R6, R9, 0x80000000 ;  /* 0x8000000009067836 */ /* 0x000fca0000000000 */
[----:B------:R-:W-:-:S04]  /*0980*/  SEL R6, R6, R9, P0 ;  /* 0x0000000906067207 */ /* 0x000fc80000000000 */
[----:B------:R-:W-:-:S07]  /*0990*/  @!P1 SEL R9, R6, R9, P2 ;  /* 0x0000000906099207 */ /* 0x000fce0001000000 */
.L_x_13:
[----:B------:R-:W-:Y:S05]  /*09a0*/  BSYNC.RECONVERGENT B2 ;  /* 0x0000000000027941 */ /* 0x000fea0003800200 */
.L_x_12:
[----:B------:R-:W0:Y:S01]  /*09b0*/  LDCU.64 UR6, c[0x0][0x3a0] ;  /* 0x00007400ff0677ac */ /* 0x000e220008000a00 */
[----:B------:R-:W-:Y:S02]  /*09c0*/  DSETP.NEU.AND P0, PT, R18, 1, PT ;  /* 0x3ff000001200742a */ /* 0x000fe40003f0d000 */
[----:B------:R-:W-:-:S04]  /*09d0*/  DSETP.NEU.AND P1, PT, R10, RZ, PT ;  /* 0x000000ff0a00722a */ /* 0x000fc80003f2d000 */
[----:B------:R-:W-:Y:S02]  /*09e0*/  FSEL R8, R8, RZ, P0 ;  /* 0x000000ff08087208 */ /* 0x000fe40000000000 */
[----:B------:R-:W-:Y:S02]  /*09f0*/  FSEL R9, R9, 1.875, P0 ;  /* 0x3ff0000009097808 */ /* 0x000fe40000000000 */
[----:B------:R-:W-:Y:S02]  /*0a00*/  FSEL R8, R8, RZ, P1 ;  /* 0x000000ff08087208 */ /* 0x000fe40000800000 */
[----:B------:R-:W-:Y:S01]  /*0a10*/  FSEL R9, R9, 1.875, P1 ;  /* 0x3ff0000009097808 */ /* 0x000fe20000800000 */
[----:B0-----:R-:W-:-:S08]  /*0a20*/  DMUL R18, R14, UR6 ;  /* 0x000000060e127c28 */ /* 0x001fd00008000000 */
[----:B------:R-:W-:-:S11]  /*0a30*/  DMUL R18, R18, R8 ;  /* 0x0000000812127228 */ /* 0x000fd60000000000 */
.L_x_6:
[----:B------:R-:W-:Y:S05]  /*0a40*/  BSYNC.RECONVERGENT B3 ;  /* 0x0000000000037941 */ /* 0x000fea0003800200 */
.L_x_5:
        /* <DEDUP_REMOVED lines=29> */
.L_x_18:
[----:B------:R-:W-:Y:S05]  /*0c20*/  BSYNC.RECONVERGENT B4 ;  /* 0x0000000000047941 */ /* 0x000fea0003800200 */
.L_x_17:
        /* <DEDUP_REMOVED lines=24> */
.L_x_21:
        /* <DEDUP_REMOVED lines=13> */
.L_x_20:
[----:B------:R-:W-:Y:S05]  /*0e80*/  BSYNC.RECONVERGENT B2 ;  /* 0x0000000000027941 */ /* 0x000fea0003800200 */
.L_x_19:
        /* <DEDUP_REMOVED lines=19> */
.L_x_24:
        /* <DEDUP_REMOVED lines=12> */
.L_x_23:
[----:B------:R-:W-:Y:S05]  /*1080*/  BSYNC.RECONVERGENT B2 ;  /* 0x0000000000027941 */ /* 0x000fea0003800200 */
.L_x_22:
        /* <DEDUP_REMOVED lines=9> */
.L_x_16:
[----:B------:R-:W-:Y:S05]  /*1120*/  BSYNC.RECONVERGENT B3 ;  /* 0x0000000000037941 */ /* 0x000fea0003800200 */
.L_x_15:
[----:B------:R-:W-:Y:S01]  /*1130*/  DSETP.MIN.AND P0, P1, R8, R18, PT ;  /* 0x000000120800722a */ /* 0x000fe20003900000 */
[----:B------:R-:W-:Y:S02]  /*1140*/  IMAD.MOV.U32 R6, RZ, RZ, R9 ;  /* 0x000000ffff067224 */ /* 0x000fe400078e0009 */
[----:B------:R-:W-:-:S03]  /*1150*/  IMAD.MOV.U32 R11, RZ, RZ, R19 ;  /* 0x000000ffff0b7224 */ /* 0x000fc600078e0013 */
[----:B------:R-:W-:Y:S02]  /*1160*/  SEL R18, R8, R18, P0 ;  /* 0x0000001208127207 */ /* 0x000fe40000000000 */
[----:B------:R-:W-:-:S06]  /*1170*/  FSEL R13, R6, R11, P0 ;  /* 0x0000000b060d7208 */ /* 0x000fcc0000000000 */
[----:B------:R-:W-:-:S05]  /*1180*/  @P1 LOP3.LUT R13, R11, 0x80000, RZ, 0xfc, !PT ;  /* 0x000800000b0d1812 */ /* 0x000fca00078efcff */
[----:B------:R-:W-:Y:S01]  /*1190*/  IMAD.MOV.U32 R19, RZ, RZ, R13 ;  /* 0x000000ffff137224 */ /* 0x000fe200078e000d */
[----:B------:R-:W-:Y:S06]  /*11a0*/  BRA `(.L_x_25) ;  /* 0x0000001400547947 */ /* 0x000fec0003800000 */
.L_x_4:
[--C-:B------:R-:W-:Y:S02]  /*11b0*/  DADD R8, -R14, R2.reuse ;  /* 0x000000000e087229 */ /* 0x100fe40000000102 */
[----:B------:R-:W-:-:S08]  /*11c0*/  DADD R10, -R12, R2 ;  /* 0x000000000c0a7229 */ /* 0x000fd00000000102 */
[----:B------:R-:W-:-:S08]  /*11d0*/  DMUL R8, R8, R10 ;  /* 0x0000000a08087228 */ /* 0x000fd00000000000 */
[----:B------:R-:W-:-:S14]  /*11e0*/  DSETP.GEU.AND P0, PT, R8, RZ, PT ;  /* 0x000000ff0800722a */ /* 0x000fdc0003f0e000 */
[----:B------:R-:W-:Y:S05]  /*11f0*/  @P0 BRA `(.L_x_26) ;  /* 0x0000000400b40947 */ /* 0x000fea0003800000 */
[----:B------:R-:W0:Y:S01]  /*1200*/  LDC.64 R10, c[0x0][0x398] ;  /* 0x0000e600ff0a7b82 */ /* 0x000e220000000a00 */
        /* <DEDUP_REMOVED lines=27> */
.L_x_28:
[----:B------:R-:W-:Y:S05]  /*13c0*/  BSYNC.RECONVERGENT B3 ;  /* 0x0000000000037941 */ /* 0x000fea0003800200 */
.L_x_27:
        /* <DEDUP_REMOVED lines=24> */
.L_x_31:
        /* <DEDUP_REMOVED lines=13> */
.L_x_30:
[----:B------:R-:W-:Y:S05]  /*1620*/  BSYNC.RECONVERGENT B2 ;  /* 0x0000000000027941 */ /* 0x000fea0003800200 */
.L_x_29:
        /* <DEDUP_REMOVED lines=19> */
.L_x_34:
        /* <DEDUP_REMOVED lines=12> */
.L_x_33:
[----:B------:R-:W-:Y:S05]  /*1820*/  BSYNC.RECONVERGENT B2 ;  /* 0x0000000000027941 */ /* 0x000fea0003800200 */
.L_x_32:
        /* <DEDUP_REMOVED lines=8> */
[----:B------:R-:W-:Y:S01]  /*18b0*/  DMUL R18, R18, R8 ;  /* 0x0000000812127228 */ /* 0x000fe20000000000 */
[----:B------:R-:W-:Y:S10]  /*18c0*/  BRA `(.L_x_25) ;  /* 0x0000000c008c7947 */ /* 0x000ff40003800000 */
.L_x_26:
        /* <DEDUP_REMOVED lines=29> */
.L_x_38:
[----:B------:R-:W-:Y:S05]  /*1aa0*/  BSYNC.RECONVERGENT B4 ;  /* 0x0000000000047941 */ /* 0x000fea0003800200 */
.L_x_37:
        /* <DEDUP_REMOVED lines=24> */
.L_x_41:
        /* <DEDUP_REMOVED lines=13> */
.L_x_40:
[----:B------:R-:W-:Y:S05]  /*1d00*/  BSYNC.RECONVERGENT B2 ;  /* 0x0000000000027941 */ /* 0x000fea0003800200 */
.L_x_39:
        /* <DEDUP_REMOVED lines=19> */
.L_x_44:
        /* <DEDUP_REMOVED lines=12> */
.L_x_43:
[----:B------:R-:W-:Y:S05]  /*1f00*/  BSYNC.RECONVERGENT B2 ;  /* 0x0000000000027941 */ /* 0x000fea0003800200 */
.L_x_42:
        /* <DEDUP_REMOVED lines=9> */
.L_x_36:
[----:B------:R-:W-:Y:S05]  /*1fa0*/  BSYNC.RECONVERGENT B3 ;  /* 0x0000000000037941 */ /* 0x000fea0003800200 */
.L_x_35:
        /* <DEDUP_REMOVED lines=29> */
.L_x_48:
[----:B------:R-:W-:Y:S05]  /*2180*/  BSYNC.RECONVERGENT B4 ;  /* 0x0000000000047941 */ /* 0x000fea0003800200 */
.L_x_47:
        /* <DEDUP_REMOVED lines=24> */
.L_x_51:
        /* <DEDUP_REMOVED lines=13> */
.L_x_50:
[----:B------:R-:W-:Y:S05]  /*23e0*/  BSYNC.RECONVERGENT B2 ;  /* 0x0000000000027941 */ /* 0x000fea0003800200 */
.L_x_49:
        /* <DEDUP_REMOVED lines=19> */
.L_x_54:
        /* <DEDUP_REMOVED lines=12> */
.L_x_53:
[----:B------:R-:W-:Y:S05]  /*25e0*/  BSYNC.RECONVERGENT B2 ;  /* 0x0000000000027941 */ /* 0x000fea0003800200 */
.L_x_52:
        /* <DEDUP_REMOVED lines=9> */
.L_x_46:
[----:B------:R-:W-:Y:S05]  /*2680*/  BSYNC.RECONVERGENT B3 ;  /* 0x0000000000037941 */ /* 0x000fea0003800200 */
.L_x_45:
[----:B------:R-:W-:Y:S01]  /*2690*/  DSETP.MAX.AND P0, P1, R8, R18, PT ;  /* 0x000000120800722a */ /* 0x000fe2000390f000 */
[----:B------:R-:W-:Y:S02]  /*26a0*/  IMAD.MOV.U32 R6, RZ, RZ, R9 ;  /* 0x000000ffff067224 */ /* 0x000fe400078e0009 */
[----:B------:R-:W-:-:S03]  /*26b0*/  IMAD.MOV.U32 R11, RZ, RZ, R19 ;  /* 0x000000ffff0b7224 */ /* 0x000fc600078e0013 */
[----:B------:R-:W-:Y:S02]  /*26c0*/  SEL R18, R8, R18, P0 ;  /* 0x0000001208127207 */ /* 0x000fe40000000000 */
[----:B------:R-:W-:-:S06]  /*26d0*/  FSEL R13, R6, R11, P0 ;  /* 0x0000000b060d7208 */ /* 0x000fcc0000000000 */
[----:B------:R-:W-:-:S05]  /*26e0*/  @P1 LOP3.LUT R13, R11, 0x80000, RZ, 0xfc, !PT ;  /* 0x000800000b0d1812 */ /* 0x000fca00078efcff */
[----:B------:R-:W-:-:S07]  /*26f0*/  IMAD.MOV.U32 R19, RZ, RZ, R13 ;  /* 0x000000ffff137224 */ /* 0x000fce00078e000d */
.L_x_25:
[----:B------:R-:W-:Y:S05]  /*2700*/  BSYNC.RECONVERGENT B1 ;  /* 0x0000000000017941 */ /* 0x000fea0003800200 */
.L_x_3:
[----:B------:R-:W0:Y:S01]  /*2710*/  LDC.64 R8, c[0x0][0x380] ;  /* 0x0000e000ff087b82 */ /* 0x000e220000000a00 */
[----:B------:R-:W-:-:S04]  /*2720*/  IMAD.IADD R11, R7, 0x1, R4 ;  /* 0x00000001070b7824 */ /* 0x000fc800078e0204 */
[----:B0-----:R-:W-:-:S05]  /*2730*/  IMAD.WIDE R8, R11, 0x8, R8 ;  /* 0x000000080b087825 */ /* 0x001fca00078e0208 */
[----:B------:R-:W2:Y:S01]  /*2740*/  LDG.E.64 R12, desc[UR8][R8.64+-0x8] ;  /* 0xfffff808080c7981 */ /* 0x000ea2000c1e1b00 */
[----:B------:R-:W-:Y:S01]  /*2750*/  BSSY.RECONVERGENT B1, `(.L_x_55) ;  /* 0x000023c000017945 */ /* 0x000fe20003800200 */
[----:B--2---:R-:W-:-:S14]  /*2760*/  DSETP.GTU.AND P0, PT, R12, R14, PT ;  /* 0x0000000e0c00722a */ /* 0x004fdc0003f0c000 */
        /* <DEDUP_REMOVED lines=30> */
.L_x_60:
[----:B------:R-:W-:Y:S05]  /*2950*/  BSYNC.RECONVERGENT B4 ;  /* 0x0000000000047941 */ /* 0x000fea0003800200 */
.L_x_59:
        /* <DEDUP_REMOVED lines=24> */
.L_x_63:
        /* <DEDUP_REMOVED lines=13> */
.L_x_62:
[----:B------:R-:W-:Y:S05]  /*2bb0*/  BSYNC.RECONVERGENT B2 ;  /* 0x0000000000027941 */ /* 0x000fea0003800200 */
.L_x_61:
        /* <DEDUP_REMOVED lines=19> */
.L_x_66:
        /* <DEDUP_REMOVED lines=12> */
.L_x_65:
[----:B------:R-:W-:Y:S05]  /*2db0*/  BSYNC.RECONVERGENT B2 ;  /* 0x0000000000027941 */ /* 0x000fea0003800200 */
.L_x_64:
        /* <DEDUP_REMOVED lines=9> */
.L_x_58:
[----:B------:R-:W-:Y:S05]  /*2e50*/  BSYNC.RECONVERGENT B3 ;  /* 0x0000000000037941 */ /* 0x000fea0003800200 */
.L_x_57:
        /* <DEDUP_REMOVED lines=29> */
.L_x_70:
[----:B------:R-:W-:Y:S05]  /*3030*/  BSYNC.RECONVERGENT B4 ;  /* 0x0000000000047941 */ /* 0x000fea0003800200 */
.L_x_69:
        /* <DEDUP_REMOVED lines=24> */
.L_x_73:
        /* <DEDUP_REMOVED lines=13> */
.L_x_72:
[----:B------:R-:W-:Y:S05]  /*3290*/  BSYNC.RECONVERGENT B2 ;  /* 0x0000000000027941 */ /* 0x000fea0003800200 */
.L_x_71:
        /* <DEDUP_REMOVED lines=19> */
.L_x_76:
        /* <DEDUP_REMOVED lines=12> */
.L_x_75:
[----:B------:R-:W-:Y:S05]  /*3490*/  BSYNC.RECONVERGENT B2 ;  /* 0x0000000000027941 */ /* 0x000fea0003800200 */
.L_x_74:
        /* <DEDUP_REMOVED lines=9> */
.L_x_68:
[----:B------:R-:W-:Y:S05]  /*3530*/  BSYNC.RECONVERGENT B3 ;  /* 0x0000000000037941 */ /* 0x000fea0003800200 */
.L_x_67:
        /* <DEDUP_REMOVED lines=8> */
.L_x_56:
        /* <DEDUP_REMOVED lines=33> */
.L_x_80:
[----:B------:R-:W-:Y:S05]  /*37d0*/  BSYNC.RECONVERGENT B3 ;  /* 0x0000000000037941 */ /* 0x000fea0003800200 */
.L_x_79:
        /* <DEDUP_REMOVED lines=24> */
.L_x_83:
        /* <DEDUP_REMOVED lines=13> */
.L_x_82:
[----:B------:R-:W-:Y:S05]  /*3a30*/  BSYNC.RECONVERGENT B2 ;  /* 0x0000000000027941 */ /* 0x000fea0003800200 */
.L_x_81:
        /* <DEDUP_REMOVED lines=19> */
.L_x_86:
        /* <DEDUP_REMOVED lines=12> */
.L_x_85:
[----:B------:R-:W-:Y:S05]  /*3c30*/  BSYNC.RECONVERGENT B2 ;  /* 0x0000000000027941 */ /* 0x000fea0003800200 */
.L_x_84:
        /* <DEDUP_REMOVED lines=10> */
.L_x_78:
        /* <DEDUP_REMOVED lines=29> */
.L_x_90:
[----:B------:R-:W-:Y:S05]  /*3eb0*/  BSYNC.RECONVERGENT B4 ;  /* 0x0000000000047941 */ /* 0x000fea0003800200 */
.L_x_89:
        /* <DEDUP_REMOVED lines=24> */
.L_x_93:
        /* <DEDUP_REMOVED lines=13> */
.L_x_92:
[----:B------:R-:W-:Y:S05]  /*4110*/  BSYNC.RECONVERGENT B2 ;  /* 0x0000000000027941 */ /* 0x000fea0003800200 */
.L_x_91:
        /* <DEDUP_REMOVED lines=19> */
.L_x_96:
        /* <DEDUP_REMOVED lines=12> */
.L_x_95:
[----:B------:R-:W-:Y:S05]  /*4310*/  BSYNC.RECONVERGENT B2 ;  /* 0x0000000000027941 */ /* 0x000fea0003800200 */
.L_x_94:
        /* <DEDUP_REMOVED lines=9> */
.L_x_88:
[----:B------:R-:W-:Y:S05]  /*43b0*/  BSYNC.RECONVERGENT B3 ;  /* 0x0000000000037941 */ /* 0x000fea0003800200 */
.L_x_87:
        /* <DEDUP_REMOVED lines=29> */
.L_x_100:
[----:B------:R-:W-:Y:S05]  /*4590*/  BSYNC.RECONVERGENT B4 ;  /* 0x0000000000047941 */ /* 0x000fea0003800200 */
.L_x_99:
        /* <DEDUP_REMOVED lines=24> */
.L_x_103:
        /* <DEDUP_REMOVED lines=13> */
.L_x_102:
[----:B------:R-:W-:Y:S05]  /*47f0*/  BSYNC.RECONVERGENT B2 ;  /* 0x0000000000027941 */ /* 0x000fea0003800200 */
.L_x_101:
        /* <DEDUP_REMOVED lines=19> */
.L_x_106:
        /* <DEDUP_REMOVED lines=12> */
.L_x_105:
[----:B------:R-:W-:Y:S05]  /*49f0*/  BSYNC.RECONVERGENT B2 ;  /* 0x0000000000027941 */ /* 0x000fea0003800200 */
.L_x_104:
        /* <DEDUP_REMOVED lines=9> */
.L_x_98:
[----:B------:R-:W-:Y:S05]  /*4a90*/  BSYNC.RECONVERGENT B3 ;  /* 0x0000000000037941 */ /* 0x000fea0003800200 */
.L_x_97:
[----:B------:R-:W-:Y:S01]  /*4aa0*/  DSETP.MAX.AND P0, P1, R8, R2, PT ;  /* 0x000000020800722a */ /* 0x000fe2000390f000 */
[----:B------:R-:W-:Y:S02]  /*4ab0*/  IMAD.MOV.U32 R6, RZ, RZ, R9 ;  /* 0x000000ffff067224 */ /* 0x000fe400078e0009 */
[----:B------:R-:W-:-:S03]  /*4ac0*/  IMAD.MOV.U32 R11, RZ, RZ, R3 ;  /* 0x000000ffff0b7224 */ /* 0x000fc600078e0003 */
[----:B------:R-:W-:Y:S02]  /*4ad0*/  SEL R8, R8, R2, P0 ;  /* 0x0000000208087207 */ /* 0x000fe40000000000 */
[----:B------:R-:W-:-:S06]  /*4ae0*/  FSEL R13, R6, R11, P0 ;  /* 0x0000000b060d7208 */ /* 0x000fcc0000000000 */
[----:B------:R-:W-:-:S05]  /*4af0*/  @P1 LOP3.LUT R13, R11, 0x80000, RZ, 0xfc, !PT ;  /* 0x000800000b0d1812 */ /* 0x000fca00078efcff */
[----:B------:R-:W-:-:S07]  /*4b00*/  IMAD.MOV.U32 R9, RZ, RZ, R13 ;  /* 0x000000ffff097224 */ /* 0x000fce00078e000d */
.L_x_77:
[----:B------:R-:W-:Y:S05]  /*4b10*/  BSYNC.RECONVERGENT B1 ;  /* 0x0000000000017941 */ /* 0x000fea0003800200 */
.L_x_55:
[----:B------:R-:W0:Y:S01]  /*4b20*/  LDC.64 R2, c[0x0][0x388] ;  /* 0x0000e200ff027b82 */ /* 0x000e220000000a00 */
[----:B------:R-:W-:Y:S01]  /*4b30*/  DADD R8, -R8, R18 ;  /* 0x0000000008087229 */ /* 0x000fe20000000112 */
[----:B------:R-:W-:-:S06]  /*4b40*/  IMAD.IADD R13, R7, 0x1, R0 ;  /* 0x00000001070d7824 */ /* 0x000fcc00078e0200 */
[----:B------:R-:W1:Y:S01]  /*4b50*/  LDC.64 R10, c[0x0][0x380] ;  /* 0x0000e000ff0a7b82 */ /* 0x000e620000000a00 */
[----:B0-----:R-:W-:Y:S01]  /*4b60*/  DFMA R8, -R8, R2, R14 ;  /* 0x000000020808722b */ /* 0x001fe2000000010e */
[----:B-1----:R-:W-:-:S06]  /*4b70*/  IMAD.WIDE R2, R13, 0x8, R10 ;  /* 0x000000080d027825 */ /* 0x002fcc00078e020a */
[----:B------:R0:W-:Y:S04]  /*4b80*/  STG.E.64 desc[UR8][R2.64], R8 ;  /* 0x0000000802007986 */ /* 0x0001e8000c101b08 */
.L_x_1:
[----:B------:R-:W-:Y:S05]  /*4b90*/  BSYNC.RECONVERGENT B0 ;  /* 0x0000000000007941 */ /* 0x000fea0003800200 */
.L_x_0:
[----:B------:R-:W-:Y:S01]  /*4ba0*/  ISETP.NE.AND P0, PT, R7, 0x1, PT ;  /* 0x000000010700780c */ /* 0x000fe20003f05270 */
[----:B------:R-:W-:-:S12]  /*4bb0*/  BSSY.RECONVERGENT B1, `(.L_x_107) ;  /* 0x0000258000017945 */ /* 0x000fd80003800200 */
[----:B------:R-:W-:Y:S05]  /*4bc0*/  @!P0 BRA `(.L_x_108) ;  /* 0x00000000001c8947 */ /* 0x000fea0003800000 */
[----:B------:R-:W-:-:S13]  /*4bd0*/  ISETP.NE.AND P0, PT, R7, RZ, PT ;  /* 0x000000ff0700720c */ /* 0x000fda0003f05270 */
[----:B------:R-:W-:Y:S05]  /*4be0*/  @P0 BRA `(.L_x_109) ;  /* 0x0000002400500947 */ /* 0x000fea0003800000 */
[----:B0-----:R-:W0:Y:S08]  /*4bf0*/  LDC.64 R2, c[0x0][0x380] ;  /* 0x0000e000ff027b82 */ /* 0x001e300000000a00 */
[----:B------:R-:W1:Y:S01]  /*4c00*/  LDC.64 R8, c[0x0][0x390] ;  /* 0x0000e400ff087b82 */ /* 0x000e620000000a00 */
[----:B0-----:R-:W-:-:S05]  /*4c10*/  IMAD.WIDE R2, R0, 0x8, R2 ;  /* 0x0000000800027825 */ /* 0x001fca00078e0202 */
[----:B-1----:R1:W-:Y:S01]  /*4c20*/  STG.E.64 desc[UR8][R2.64], R8 ;  /* 0x0000000802007986 */ /* 0x0023e2000c101b08 */
[----:B------:R-:W-:Y:S05]  /*4c30*/  BRA `(.L_x_109) ;  /* 0x00000024003c7947 */ /* 0x000fea0003800000 */
.L_x_108:
[----:B0-----:R-:W0:Y:S01]  /*4c40*/  LDC.64 R8, c[0x0][0x3a8] ;  /* 0x0000ea00ff087b82 */ /* 0x001e220000000a00 */
[----:B------:R-:W-:Y:S01]  /*4c50*/  IMAD.MOV.U32 R10, RZ, RZ, 0x1 ;  /* 0x00000001ff0a7424 */ /* 0x000fe200078e00ff */
[----:B------:R-:W1:Y:S06]  /*4c60*/  LDCU.64 UR6, c[0x0][0x398] ;  /* 0x00007300ff0677ac */ /* 0x000e6c0008000a00 */
[----:B------:R-:W2:Y:S08]  /*4c70*/  LDC.64 R2, c[0x0][0x380] ;  /* 0x0000e000ff027b82 */ /* 0x000eb00000000a00 */
[----:B------:R-:W3:Y:S01]  /*4c80*/  LDC R6, c[0x0][0x39c] ;  /* 0x0000e700ff067b82 */ /* 0x000ee20000000800 */
[----:B0-----:R-:W-:-:S06]  /*4c90*/  DADD R8, R8, 1 ;  /* 0x3ff0000008087429 */ /* 0x001fcc0000000000 */
[----:B------:R-:W0:Y:S01]  /*4ca0*/  MUFU.RCP64H R11, R9 ;  /* 0x00000009000b7308 */ /* 0x000e220000001800 */
[----:B--2---:R-:W-:-:S05]  /*4cb0*/  IMAD.WIDE R2, R4, 0x8, R2 ;  /* 0x0000000804027825 */ /* 0x004fca00078e0202 */
[----:B------:R-:W5:Y:S04]  /*4cc0*/  LDG.E.64 R18, desc[UR8][R2.64+0x8] ;  /* 0x0000080802127981 */ /* 0x000f68000c1e1b00 */
[----:B------:R1:W5:Y:S01]  /*4cd0*/  LDG.E.64 R14, desc[UR8][R2.64+0x10] ;  /* 0x00001008020e7981 */ /* 0x000362000c1e1b00 */
[----:B---3--:R-:W-:Y:S01]  /*4ce0*/  FSETP.GEU.AND P1, PT, |R6|, 6.5827683646048100446e-37, PT ;  /* 0x036000000600780b */ /* 0x008fe20003f2e200 */
        /* <DEDUP_REMOVED lines=18> */
.L_x_110:
[----:B-----5:R-:W-:Y:S01]  /*4e10*/  DSETP.GTU.AND P0, PT, R18, R14, PT ;  /* 0x0000000e1200722a */ /* 0x020fe20003f0c000 */
[----:B------:R-:W-:-:S13]  /*4e20*/  BSSY.RECONVERGENT B0, `(.L_x_111) ;  /* 0x000022b000007945 */ /* 0x000fda0003800200 */
        /* <DEDUP_REMOVED lines=9> */
[----:B0-----:R-:W0:Y:S04]  /*4ec0*/  MUFU.RCP64H R9, UR6 ;  /* 0x0000000600097d08 */ /* 0x001e280008001800 */
        /* <DEDUP_REMOVED lines=18> */
.L_x_114:
        /* <DEDUP_REMOVED lines=24> */
.L_x_117:
        /* <DEDUP_REMOVED lines=13> */
.L_x_116:
[----:B------:R-:W-:Y:S05]  /*5240*/  BSYNC.RECONVERGENT B2 ;  /* 0x0000000000027941 */ /* 0x000fea0003800200 */
.L_x_115:
        /* <DEDUP_REMOVED lines=19> */
.L_x_120:
        /* <DEDUP_REMOVED lines=12> */
.L_x_119:
[----:B------:R-:W-:Y:S05]  /*5440*/  BSYNC.RECONVERGENT B2 ;  /* 0x0000000000027941 */ /* 0x000fea0003800200 */
.L_x_118:
        /* <DEDUP_REMOVED lines=9> */
.L_x_113:
        /* <DEDUP_REMOVED lines=27> */
.L_x_122:
        /* <DEDUP_REMOVED lines=24> */
.L_x_125:
        /* <DEDUP_REMOVED lines=13> */
.L_x_124:
[----:B------:R-:W-:Y:S05]  /*58e0*/  BSYNC.RECONVERGENT B2 ;  /* 0x0000000000027941 */ /* 0x000fea0003800200 */
.L_x_123:
        /* <DEDUP_REMOVED lines=19> */
.L_x_128:
        /* <DEDUP_REMOVED lines=12> */
.L_x_127:
[----:B------:R-:W-:Y:S05]  /*5ae0*/  BSYNC.RECONVERGENT B2 ;  /* 0x0000000000027941 */ /* 0x000fea0003800200 */
.L_x_126:
        /* <DEDUP_REMOVED lines=9> */
.L_x_121:
        /* <DEDUP_REMOVED lines=8> */
.L_x_112:
        /* <DEDUP_REMOVED lines=33> */
.L_x_132:
[----:B------:R-:W-:Y:S05]  /*5e10*/  BSYNC.RECONVERGENT B3 ;  /* 0x0000000000037941 */ /* 0x000fea0003800200 */
.L_x_131:
        /* <DEDUP_REMOVED lines=24> */
.L_x_135:
        /* <DEDUP_REMOVED lines=13> */
.L_x_134:
[----:B------:R-:W-:Y:S05]  /*6070*/  BSYNC.RECONVERGENT B2 ;  /* 0x0000000000027941 */ /* 0x000fea0003800200 */
.L_x_133:
        /* <DEDUP_REMOVED lines=19> */
.L_x_138:
        /* <DEDUP_REMOVED lines=12> */
.L_x_137:
[----:B------:R-:W-:Y:S05]  /*6270*/  BSYNC.RECONVERGENT B2 ;  /* 0x0000000000027941 */ /* 0x000fea0003800200 */
.L_x_136:
        /* <DEDUP_REMOVED lines=10> */
.L_x_130:
        /* <DEDUP_REMOVED lines=27> */
.L_x_140:
        /* <DEDUP_REMOVED lines=24> */
.L_x_143:
        /* <DEDUP_REMOVED lines=13> */
.L_x_142:
[----:B------:R-:W-:Y:S05]  /*6720*/  BSYNC.RECONVERGENT B2 ;  /* 0x0000000000027941 */ /* 0x000fea0003800200 */
.L_x_141:
        /* <DEDUP_REMOVED lines=19> */
.L_x_146:
        /* <DEDUP_REMOVED lines=12> */
.L_x_145:
[----:B------:R-:W-:Y:S05]  /*6920*/  BSYNC.RECONVERGENT B2 ;  /* 0x0000000000027941 */ /* 0x000fea0003800200 */
.L_x_144:
        /* <DEDUP_REMOVED lines=9> */
.L_x_139:
        /* <DEDUP_REMOVED lines=27> */
.L_x_148:
        /* <DEDUP_REMOVED lines=24> */
.L_x_151:
        /* <DEDUP_REMOVED lines=13> */
.L_x_150:
[----:B------:R-:W-:Y:S05]  /*6dc0*/  BSYNC.RECONVERGENT B2 ;  /* 0x0000000000027941 */ /* 0x000fea0003800200 */
.L_x_149:
        /* <DEDUP_REMOVED lines=19> */
.L_x_154:
        /* <DEDUP_REMOVED lines=12> */
.L_x_153:
[----:B------:R-:W-:Y:S05]  /*6fc0*/  BSYNC.RECONVERGENT B2 ;  /* 0x0000000000027941 */ /* 0x000fea0003800200 */
.L_x_152:
        /* <DEDUP_REMOVED lines=9> */
.L_x_147:
[----:B------:R-:W-:Y:S01]  /*7060*/  DSETP.MAX.AND P0, P1, R2, R12, PT ;  /* 0x0000000c0200722a */ /* 0x000fe2000390f000 */
[----:B------:R-:W-:Y:S02]  /*7070*/  IMAD.MOV.U32 R6, RZ, RZ, R3 ;  /* 0x000000ffff067224 */ /* 0x000fe400078e0003 */
[----:B------:R-:W-:-:S03]  /*7080*/  IMAD.MOV.U32 R9, RZ, RZ, R13 ;  /* 0x000000ffff097224 */ /* 0x000fc600078e000d */
[----:B------:R-:W-:Y:S02]  /*7090*/  SEL R8, R2, R12, P0 ;  /* 0x0000000c02087207 */ /* 0x000fe40000000000 */
[----:B------:R-:W-:-:S06]  /*70a0*/  FSEL R11, R6, R9, P0 ;  /* 0x00000009060b7208 */ /* 0x000fcc0000000000 */
[----:B------:R-:W-:-:S05]  /*70b0*/  @P1 LOP3.LUT R11, R9, 0x80000, RZ, 0xfc, !PT ;  /* 0x00080000090b1812 */ /* 0x000fca00078efcff */
[----:B------:R-:W-:-:S07]  /*70c0*/  IMAD.MOV.U32 R9, RZ, RZ, R11 ;  /* 0x000000ffff097224 */ /* 0x000fce00078e000b */
.L_x_129:
[----:B------:R-:W-:Y:S05]  /*70d0*/  BSYNC.RECONVERGENT B0 ;  /* 0x0000000000007941 */ /* 0x000fea0003800200 */
.L_x_111:
[----:B------:R-:W0:Y:S08]  /*70e0*/  LDC.64 R2, c[0x0][0x388] ;  /* 0x0000e200ff027b82 */ /* 0x000e300000000a00 */
[----:B------:R-:W1:Y:S01]  /*70f0*/  LDC.64 R10, c[0x0][0x380] ;  /* 0x0000e000ff0a7b82 */ /* 0x000e620000000a00 */
[----:B0-----:R-:W-:Y:S01]  /*7100*/  DFMA R8, -R8, R2, R18 ;  /* 0x000000020808722b */ /* 0x001fe20000000112 */
[----:B-1----:R-:W-:-:S06]  /*7110*/  IMAD.WIDE R10, R0, 0x8, R10 ;  /* 0x00000008000a7825 */ /* 0x002fcc00078e020a */
[----:B------:R0:W-:Y:S04]  /*7120*/  STG.E.64 desc[UR8][R10.64+0x8], R8 ;  /* 0x000008080a007986 */ /* 0x0001e8000c101b08 */
.L_x_109:
[----:B------:R-:W-:Y:S05]  /*7130*/  BSYNC.RECONVERGENT B1 ;  /* 0x0000000000017941 */ /* 0x000fea0003800200 */
.L_x_107:
[----:B------:R-:W2:Y:S01]  /*7140*/  LDCU UR6, c[0x0][0x3b0] ;  /* 0x00007600ff0677ac */ /* 0x000ea20008000800 */
[----:B01----:R-:W0:Y:S01]  /*7150*/  LDC.64 R8, c[0x0][0x380] ;  /* 0x0000e000ff087b82 */ /* 0x003e220000000a00 */
[----:B------:R-:W-:Y:S01]  /*7160*/  BSSY.RECONVERGENT B1, `(.L_x_155) ;  /* 0x0000265000017945 */ /* 0x000fe20003800200 */
[----:B--2---:R-:W-:Y:S02]  /*7170*/  UIADD3 UR7, UPT, UPT, UR6, -0x2, URZ ;  /* 0xfffffffe06077890 */ /* 0x004fe4000fffe0ff */
[----:B------:R-:W-:-:S04]  /*7180*/  IMAD R3, R5, UR6, R7 ;  /* 0x0000000605037c24 */ /* 0x000fc8000f8e0207 */
[----:B------:R-:W-:Y:S01]  /*7190*/  ISETP.NE.AND P0, PT, R7, UR7, PT ;  /* 0x0000000707007c0c */ /* 0x000fe2000bf05270 */
[----:B0-----:R-:W-:-:S12]  /*71a0*/  IMAD.WIDE R2, R3, 0x8, R8 ;  /* 0x0000000803027825 */ /* 0x001fd800078e0208 */
[----:B------:R-:W-:Y:S05]  /*71b0*/  @P0 BRA `(.L_x_156) ;  /* 0x00000024007c0947 */ /* 0x000fea0003800000 */
[----:B------:R-:W0:Y:S01]  /*71c0*/  LDC.64 R10, c[0x0][0x3a8] ;  /* 0x0000ea00ff0a7b82 */ /* 0x000e220000000a00 */
[----:B------:R-:W-:Y:S01]  /*71d0*/  IMAD.MOV.U32 R12, RZ, RZ, 0x1 ;  /* 0x00000001ff0c7424 */ /* 0x000fe200078e00ff */
[----:B------:R-:W1:Y:S01]  /*71e0*/  LDCU.64 UR6, c[0x0][0x398] ;  /* 0x00007300ff0677ac */ /* 0x000e620008000a00 */
[----:B------:R-:W-:-:S04]  /*71f0*/  IMAD.IADD R5, R7, 0x1, R4 ;  /* 0x0000000107057824 */ /* 0x000fc800078e0204 */
[----:B------:R-:W-:Y:S01]  /*7200*/  IMAD.WIDE R8, R5, 0x8, R8 ;  /* 0x0000000805087825 */ /* 0x000fe200078e0208 */
[----:B------:R-:W2:Y:S04]  /*7210*/  LDC R0, c[0x0][0x39c] ;  /* 0x0000e700ff007b82 */ /* 0x000ea80000000800 */
[----:B------:R-:W5:Y:S04]  /*7220*/  LDG.E.64 R14, desc[UR8][R8.64] ;  /* 0x00000008080e7981 */ /* 0x000f68000c1e1b00 */
[----:B------:R1:W5:Y:S01]  /*7230*/  LDG.E.64 R4, desc[UR8][R8.64+-0x8] ;  /* 0xfffff80808047981 */ /* 0x000362000c1e1b00 */
[----:B0-----:R-:W-:-:S06]  /*7240*/  DADD R10, R10, 1 ;  /* 0x3ff000000a0a7429 */ /* 0x001fcc0000000000 */
[----:B------:R-:W0:Y:S01]  /*7250*/  MUFU.RCP64H R13, R11 ;  /* 0x0000000b000d7308 */ /* 0x000e220000001800 */
[----:B--2---:R-:W-:Y:S01]  /*7260*/  FSETP.GEU.AND P1, PT, |R0|, 6.5827683646048100446e-37, PT ;  /* 0x036000000000780b */ /* 0x004fe20003f2e200 */
        /* <DEDUP_REMOVED lines=17> */
[----:B-----5:R-:W-:Y:S05]  /*7380*/  CALL.REL.NOINC `($__internal_0_$__cuda_sm20_div_rn_f64_full) ;  /* 0x0000002400287944 */ /* 0x020fea0003c00000 */
.L_x_157:
        /* <DEDUP_REMOVED lines=32> */
.L_x_163:
[----:B------:R-:W-:Y:S05]  /*7590*/  BSYNC.RECONVERGENT B4 ;  /* 0x0000000000047941 */ /* 0x000fea0003800200 */
.L_x_162:
        /* <DEDUP_REMOVED lines=24> */
.L_x_166:
        /* <DEDUP_REMOVED lines=13> */
.L_x_165:
[----:B------:R-:W-:Y:S05]  /*77f0*/  BSYNC.RECONVERGENT B2 ;  /* 0x0000000000027941 */ /* 0x000fea0003800200 */
.L_x_164:
        /* <DEDUP_REMOVED lines=19> */
.L_x_169:
        /* <DEDUP_REMOVED lines=12> */
.L_x_168:
[----:B------:R-:W-:Y:S05]  /*79f0*/  BSYNC.RECONVERGENT B2 ;  /* 0x0000000000027941 */ /* 0x000fea0003800200 */
.L_x_167:
        /* <DEDUP_REMOVED lines=9> */
.L_x_161:
[----:B------:R-:W-:Y:S05]  /*7a90*/  BSYNC.RECONVERGENT B3 ;  /* 0x0000000000037941 */ /* 0x000fea0003800200 */
.L_x_160:
        /* <DEDUP_REMOVED lines=29> */
.L_x_173:
[----:B------:R-:W-:Y:S05]  /*7c70*/  BSYNC.RECONVERGENT B4 ;  /* 0x0000000000047941 */ /* 0x000fea0003800200 */
.L_x_172:
        /* <DEDUP_REMOVED lines=24> */
.L_x_176:
        /* <DEDUP_REMOVED lines=13> */
.L_x_175:
[----:B------:R-:W-:Y:S05]  /*7ed0*/  BSYNC.RECONVERGENT B2 ;  /* 0x0000000000027941 */ /* 0x000fea0003800200 */
.L_x_174:
        /* <DEDUP_REMOVED lines=19> */
.L_x_179:
        /* <DEDUP_REMOVED lines=12> */
.L_x_178:
[----:B------:R-:W-:Y:S05]  /*80d0*/  BSYNC.RECONVERGENT B2 ;  /* 0x0000000000027941 */ /* 0x000fea0003800200 */
.L_x_177:
        /* <DEDUP_REMOVED lines=9> */
.L_x_171:
[----:B------:R-:W-:Y:S05]  /*8170*/  BSYNC.RECONVERGENT B3 ;  /* 0x0000000000037941 */ /* 0x000fea0003800200 */
.L_x_170:
        /* <DEDUP_REMOVED lines=8> */
.L_x_159:
        /* <DEDUP_REMOVED lines=14> */
[----:B------:R-:W1:Y:S01]  /*82e0*/  LDCU.64 UR6, c[0x0][0x3a0] ;  /* 0x00007400ff0677ac */ /* 0x000e620008000a00 */
[----:B0-----:R-:W0:Y:S02]  /*82f0*/  MUFU.RCP64H R5, UR10 ;  /* 0x0000000a00057d08 */ /* 0x001e240008001800 */
[----:B0-----:R-:W-:-:S08]  /*8300*/  DFMA R12, R4, -R10, 1 ;  /* 0x3ff00000040c742b */ /* 0x001fd0000000080a */
[----:B------:R-:W-:-:S08]  /*8310*/  DFMA R12, R12, R12, R12 ;  /* 0x0000000c0c0c722b */ /* 0x000fd0000000000c */
[----:B------:R-:W-:-:S08]  /*8320*/  DFMA R12, R4, R12, R4 ;  /* 0x0000000c040c722b */ /* 0x000fd00000000004 */
[----:B------:R-:W-:-:S08]  /*8330*/  DFMA R4, R12, -R10, 1 ;  /* 0x3ff000000c04742b */ /* 0x000fd0000000080a */
[----:B------:R-:W-:-:S08]  /*8340*/  DFMA R12, R12, R4, R12 ;  /* 0x000000040c0c722b */ /* 0x000fd0000000000c */
[----:B------:R-:W-:-:S08]  /*8350*/  DMUL R4, R12, R8 ;  /* 0x000000080c047228 */ /* 0x000fd00000000000 */
[----:B------:R-:W-:-:S08]  /*8360*/  DFMA R10, R4, -R10, R8 ;  /* 0x8000000a040a722b */ /* 0x000fd00000000008 */
[----:B------:R-:W-:Y:S02]  /*8370*/  DFMA R4, R12, R10, R4 ;  /* 0x0000000a0c04722b */ /* 0x000fe40000000004 */
[----:B-1----:R-:W-:-:S08]  /*8380*/  DMUL R12, R8, UR6 ;  /* 0x00000006080c7c28 */ /* 0x002fd00008000000 */
        /* <DEDUP_REMOVED lines=10> */
[----:B------:R-:W-:Y:S02]  /*8430*/  IMAD.MOV.U32 R4, RZ, RZ, R8 ;  /* 0x000000ffff047224 */ /* 0x000fe400078e0008 */
[----:B------:R-:W-:-:S07]  /*8440*/  IMAD.MOV.U32 R5, RZ, RZ, R9 ;  /* 0x000000ffff057224 */ /* 0x000fce00078e0009 */
.L_x_183:
[----:B------:R-:W-:Y:S05]  /*8450*/  BSYNC.RECONVERGENT B3 ;  /* 0x0000000000037941 */ /* 0x000fea0003800200 */
.L_x_182:
        /* <DEDUP_REMOVED lines=24> */
.L_x_186:
        /* <DEDUP_REMOVED lines=13> */
.L_x_185:
[----:B------:R-:W-:Y:S05]  /*86b0*/  BSYNC.RECONVERGENT B2 ;  /* 0x0000000000027941 */ /* 0x000fea0003800200 */
.L_x_184:
        /* <DEDUP_REMOVED lines=19> */
.L_x_189:
        /* <DEDUP_REMOVED lines=12> */
.L_x_188:
[----:B------:R-:W-:Y:S05]  /*88b0*/  BSYNC.RECONVERGENT B2 ;  /* 0x0000000000027941 */ /* 0x000fea0003800200 */
.L_x_187:
[----:B------:R-:W-:Y:S02]  /*88c0*/  DSETP.NEU.AND P0, PT, R4, 1, PT ;  /* 0x3ff000000400742a */ /* 0x000fe40003f0d000 */
[----:B------:R-:W-:-:S04]  /*88d0*/  DSETP.NEU.AND P1, PT, R10, RZ, PT ;  /* 0x000000ff0a00722a */ /* 0x000fc80003f2d000 */
[----:B------:R-:W-:Y:S02]  /*88e0*/  FSEL R4, R8, RZ, P0 ;  /* 0x000000ff08047208 */ /* 0x000fe40000000000 */
[----:B------:R-:W-:Y:S02]  /*88f0*/  FSEL R8, R9, 1.875, P0 ;  /* 0x3ff0000009087808 */ /* 0x000fe40000000000 */
[----:B------:R-:W-:Y:S02]  /*8900*/  FSEL R4, R4, RZ, P1 ;  /* 0x000000ff04047208 */ /* 0x000fe40000800000 */
[----:B------:R-:W-:-:S06]  /*8910*/  FSEL R5, R8, 1.875, P1 ;  /* 0x3ff0000008057808 */ /* 0x000fcc0000800000 */
[----:B------:R-:W-:Y:S01]  /*8920*/  DMUL R12, R12, R4 ;  /* 0x000000040c0c7228 */ /* 0x000fe20000000000 */
[----:B------:R-:W-:Y:S10]  /*8930*/  BRA `(.L_x_180) ;  /* 0x0000000c008c7947 */ /* 0x000ff40003800000 */
.L_x_181:
        /* <DEDUP_REMOVED lines=29> */
.L_x_193:
[----:B------:R-:W-:Y:S05]  /*8b10*/  BSYNC.RECONVERGENT B4 ;  /* 0x0000000000047941 */ /* 0x000fea0003800200 */
.L_x_192:
        /* <DEDUP_REMOVED lines=24> */
.L_x_196:
        /* <DEDUP_REMOVED lines=13> */
.L_x_195:
[----:B------:R-:W-:Y:S05]  /*8d70*/  BSYNC.RECONVERGENT B2 ;  /* 0x0000000000027941 */ /* 0x000fea0003800200 */
.L_x_194:
        /* <DEDUP_REMOVED lines=19> */
.L_x_199:
        /* <DEDUP_REMOVED lines=12> */
.L_x_198:
[----:B------:R-:W-:Y:S05]  /*8f70*/  BSYNC.RECONVERGENT B2 ;  /* 0x0000000000027941 */ /* 0x000fea0003800200 */
.L_x_197:
        /* <DEDUP_REMOVED lines=9> */
.L_x_191:
[----:B------:R-:W-:Y:S05]  /*9010*/  BSYNC.RECONVERGENT B3 ;  /* 0x0000000000037941 */ /* 0x000fea0003800200 */
.L_x_190:
        /* <DEDUP_REMOVED lines=29> */
.L_x_203:
[----:B------:R-:W-:Y:S05]  /*91f0*/  BSYNC.RECONVERGENT B4 ;  /* 0x0000000000047941 */ /* 0x000fea0003800200 */
.L_x_202:
        /* <DEDUP_REMOVED lines=24> */
.L_x_206:
        /* <DEDUP_REMOVED lines=13> */
.L_x_205:
[----:B------:R-:W-:Y:S05]  /*9450*/  BSYNC.RECONVERGENT B2 ;  /* 0x0000000000027941 */ /* 0x000fea0003800200 */
.L_x_204:
        /* <DEDUP_REMOVED lines=19> */
.L_x_209:
        /* <DEDUP_REMOVED lines=12> */
.L_x_208:
[----:B------:R-:W-:Y:S05]  /*9650*/  BSYNC.RECONVERGENT B2 ;  /* 0x0000000000027941 */ /* 0x000fea0003800200 */
.L_x_207:
        /* <DEDUP_REMOVED lines=9> */
.L_x_201:
[----:B------:R-:W-:Y:S05]  /*96f0*/  BSYNC.RECONVERGENT B3 ;  /* 0x0000000000037941 */ /* 0x000fea0003800200 */
.L_x_200:
[----:B------:R-:W-:Y:S01]  /*9700*/  DSETP.MAX.AND P0, P1, R4, R12, PT ;  /* 0x0000000c0400722a */ /* 0x000fe2000390f000 */
[----:B------:R-:W-:Y:S02]  /*9710*/  IMAD.MOV.U32 R0, RZ, RZ, R5 ;  /* 0x000000ffff007224 */ /* 0x000fe400078e0005 */
[----:B------:R-:W-:-:S03]  /*9720*/  IMAD.MOV.U32 R9, RZ, RZ, R13 ;  /* 0x000000ffff097224 */ /* 0x000fc600078e000d */
[----:B------:R-:W-:Y:S02]  /*9730*/  SEL R12, R4, R12, P0 ;  /* 0x0000000c040c7207 */ /* 0x000fe40000000000 */
[----:B------:R-:W-:-:S06]  /*9740*/  FSEL R11, R0, R9, P0 ;  /* 0x00000009000b7208 */ /* 0x000fcc0000000000 */
[----:B------:R-:W-:-:S05]  /*9750*/  @P1 LOP3.LUT R11, R9, 0x80000, RZ, 0xfc, !PT ;  /* 0x00080000090b1812 */ /* 0x000fca00078efcff */
[----:B------:R-:W-:-:S07]  /*9760*/  IMAD.MOV.U32 R13, RZ, RZ, R11 ;  /* 0x000000ffff0d7224 */ /* 0x000fce00078e000b */
.L_x_180:
[----:B------:R-:W-:Y:S05]  /*9770*/  BSYNC.RECONVERGENT B0 ;  /* 0x0000000000007941 */ /* 0x000fea0003800200 */
.L_x_158:
[----:B------:R-:W0:Y:S02]  /*9780*/  LDCU.64 UR6, c[0x0][0x388] ;  /* 0x00007100ff0677ac */ /* 0x000e240008000a00 */
[----:B0-----:R-:W-:-:S07]  /*9790*/  DFMA R12, R12, UR6, R14 ;  /* 0x000000060c0c7c2b */ /* 0x001fce000800000e */
[----:B------:R0:W-:Y:S04]  /*97a0*/  STG.E.64 desc[UR8][R2.64], R12 ;  /* 0x0000000c02007986 */ /* 0x0001e8000c101b08 */
.L_x_156:
[----:B------:R-:W-:Y:S05]  /*97b0*/  BSYNC.RECONVERGENT B1 ;  /* 0x0000000000017941 */ /* 0x000fea0003800200 */
.L_x_155:
[----:B------:R-:W1:Y:S02]  /*97c0*/  LDCU UR6, c[0x0][0x3b0] ;  /* 0x00007600ff0677ac */ /* 0x000e640008000800 */
[----:B-1----:R-:W-:-:S06]  /*97d0*/  UIADD3 UR6, UPT, UPT, UR6, -0x1, URZ ;  /* 0xffffffff06067890 */ /* 0x002fcc000fffe0ff */
[----:B------:R-:W-:-:S13]  /*97e0*/  ISETP.NE.AND P0, PT, R7, UR6, PT ;  /* 0x0000000607007c0c */ /* 0x000fda000bf05270 */
[----:B------:R-:W-:Y:S05]  /*97f0*/  @P0 EXIT ;  /* 0x000000000000094d */ /* 0x000fea0003800000 */
[----:B------:R-:W1:Y:S02]  /*9800*/  LDC.64 R4, c[0x0][0x398] ;  /* 0x0000e600ff047b82 */ /* 0x000e640000000a00 */
[----:B-1----:R-:W-:Y:S01]  /*9810*/  STG.E.64 desc[UR8][R2.64], R4 ;  /* 0x0000000402007986 */ /* 0x002fe2000c101b08 */
[----:B------:R-:W-:Y:S05]  /*9820*/  EXIT ;  /* 0x000000000000794d */ /* 0x000fea0003800000 */
        .weak           $__internal_0_$__cuda_sm20_div_rn_f64_full
        .type           $__internal_0_$__cuda_sm20_div_rn_f64_full,@function
        .size           $__internal_0_$__cuda_sm20_div_rn_f64_full,($_Z15compute_phi_newPddddddii$__internal_accurate_pow - $__internal_0_$__cuda_sm20_div_rn_f64_full)
$__internal_0_$__cuda_sm20_div_rn_f64_full:
[C---:B------:R-:W-:Y:S01]  /*9830*/  FSETP.GEU.AND P0, PT, |R9|.reuse, 1.469367938527859385e-39, PT ;  /* 0x001000000900780b */ /* 0x040fe20003f0e200 */
[--C-:B------:R-:W-:Y:S01]  /*9840*/  IMAD.MOV.U32 R20, RZ, RZ, R8.reuse ;  /* 0x000000ffff147224 */ /* 0x100fe200078e0008 */
[C---:B------:R-:W-:Y:S01]  /*9850*/  LOP3.LUT R16, R9.reuse, 0x800fffff, RZ, 0xc0, !PT ;  /* 0x800fffff09107812 */ /* 0x040fe200078ec0ff */
[----:B------:R-:W-:Y:S01]  /*9860*/  IMAD.MOV.U32 R21, RZ, RZ, R9 ;  /* 0x000000ffff157224 */ /* 0x000fe200078e0009 */
[----:B------:R-:W-:Y:S01]  /*9870*/  BSSY.RECONVERGENT B2, `(.L_x_210) ;  /* 0x000005c000027945 */ /* 0x000fe20003800200 */
[----:B------:R-:W-:Y:S01]  /*9880*/  IMAD.MOV.U32 R22, RZ, RZ, R8 ;  /* 0x000000ffff167224 */ /* 0x000fe200078e0008 */
[----:B------:R-:W-:Y:S01]  /*9890*/  LOP3.LUT R23, R16, 0x3ff00000, RZ, 0xfc, !PT ;  /* 0x3ff0000010177812 */ /* 0x000fe200078efcff */
[----:B------:R-:W-:Y:S01]  /*98a0*/  IMAD.MOV.U32 R25, RZ, RZ, R11 ;  /* 0x000000ffff197224 */ /* 0x000fe200078e000b */
[----:B------:R-:W-:Y:S01]  /*98b0*/  LOP3.LUT R16, R9, 0x7ff00000, RZ, 0xc0, !PT ;  /* 0x7ff0000009107812 */ /* 0x000fe200078ec0ff */
[----:B------:R-:W-:Y:S02]  /*98c0*/  IMAD.MOV.U32 R30, RZ, RZ, 0x1 ;  /* 0x00000001ff1e7424 */ /* 0x000fe400078e00ff */
[----:B------:R-:W-:Y:S01]  /*98d0*/  IMAD.MOV.U32 R24, RZ, RZ, R6 ;  /* 0x000000ffff187224 */ /* 0x000fe200078e0006 */
[C---:B------:R-:W-:Y:S01]  /*98e0*/  FSETP.GEU.AND P2, PT, |R25|.reuse, 1.469367938527859385e-39, PT ;  /* 0x001000001900780b */ /* 0x040fe20003f4e200 */
[----:B------:R-:W-:Y:S01]  /*98f0*/  @!P0 DMUL R22, R20, 8.98846567431157953865e+307 ;  /* 0x7fe0000014168828 */ /* 0x000fe20000000000 */
[----:B------:R-:W-:Y:S01]  /*9900*/  LOP3.LUT R6, R25, 0x7ff00000, RZ, 0xc0, !PT ;  /* 0x7ff0000019067812 */ /* 0x000fe200078ec0ff */
[----:B------:R-:W-:-:S03]  /*9910*/  IMAD.MOV.U32 R8, RZ, RZ, 0x1ca00000 ;  /* 0x1ca00000ff087424 */ /* 0x000fc600078e00ff */
[----:B------:R-:W-:Y:S01]  /*9920*/  ISETP.GE.U32.AND P1, PT, R6, R16, PT ;  /* 0x000000100600720c */ /* 0x000fe20003f26070 */
[----:B------:R-:W0:Y:S04]  /*9930*/  MUFU.RCP64H R31, R23 ;  /* 0x00000017001f7308 */ /* 0x000e280000001800 */
[----:B------:R-:W-:Y:S02]  /*9940*/  @!P0 LOP3.LUT R16, R23, 0x7ff00000, RZ, 0xc0, !PT ;  /* 0x7ff0000017108812 */ /* 0x000fe400078ec0ff */
[----:B------:R-:W-:Y:S01]  /*9950*/  @!P2 LOP3.LUT R11, R21, 0x7ff00000, RZ, 0xc0, !PT ;  /* 0x7ff00000150ba812 */ /* 0x000fe200078ec0ff */
[----:B------:R-:W-:-:S03]  /*9960*/  @!P2 IMAD.MOV.U32 R32, RZ, RZ, RZ ;  /* 0x000000ffff20a224 */ /* 0x000fc600078e00ff */
[----:B------:R-:W-:Y:S02]  /*9970*/  @!P2 ISETP.GE.U32.AND P3, PT, R6, R11, PT ;  /* 0x0000000b0600a20c */ /* 0x000fe40003f66070 */
[C---:B------:R-:W-:Y:S02]  /*9980*/  SEL R11, R8.reuse, 0x63400000, !P1 ;  /* 0x63400000080b7807 */ /* 0x040fe40004800000 */
[----:B------:R-:W-:Y:S01]  /*9990*/  @!P2 SEL R9, R8, 0x63400000, !P3 ;  /* 0x634000000809a807 */ /* 0x000fe20005800000 */
[----:B0-----:R-:W-:-:S03]  /*99a0*/  DFMA R26, R30, -R22, 1 ;  /* 0x3ff000001e1a742b */ /* 0x001fc60000000816 */
[----:B------:R-:W-:-:S04]  /*99b0*/  @!P2 LOP3.LUT R9, R9, 0x80000000, R25, 0xf8, !PT ;  /* 0x800000000909a812 */ /* 0x000fc800078ef819 */
[----:B------:R-:W-:Y:S01]  /*99c0*/  @!P2 LOP3.LUT R33, R9, 0x100000, RZ, 0xfc, !PT ;  /* 0x001000000921a812 */ /* 0x000fe200078efcff */
[----:B------:R-:W-:-:S08]  /*99d0*/  DFMA R26, R26, R26, R26 ;  /* 0x0000001a1a1a722b */ /* 0x000fd0000000001a */
[----:B------:R-:W-:Y:S01]  /*99e0*/  DFMA R30, R30, R26, R30 ;  /* 0x0000001a1e1e722b */ /* 0x000fe2000000001e */
[----:B------:R-:W-:Y:S01]  /*99f0*/  LOP3.LUT R27, R11, 0x800fffff, R25, 0xf8, !PT ;  /* 0x800fffff0b1b7812 */ /* 0x000fe200078ef819 */
[----:B------:R-:W-:Y:S02]  /*9a00*/  IMAD.MOV.U32 R26, RZ, RZ, R24 ;  /* 0x000000ffff1a7224 */ /* 0x000fe400078e0018 */
[----:B------:R-:W-:-:S04]  /*9a10*/  IMAD.MOV.U32 R11, RZ, RZ, R6 ;  /* 0x000000ffff0b7224 */ /* 0x000fc800078e0006 */
[----:B------:R-:W-:Y:S02]  /*9a20*/  DFMA R28, R30, -R22, 1 ;  /* 0x3ff000001e1c742b */ /* 0x000fe40000000816 */
[----:B------:R-:W-:-:S06]  /*9a30*/  @!P2 DFMA R26, R26, 2, -R32 ;  /* 0x400000001a1aa82b */ /* 0x000fcc0000000820 */
[----:B------:R-:W-:-:S04]  /*9a40*/  DFMA R30, R30, R28, R30 ;  /* 0x0000001c1e1e722b */ /* 0x000fc8000000001e */
[----:B------:R-:W-:-:S04]  /*9a50*/  @!P2 LOP3.LUT R11, R27, 0x7ff00000, RZ, 0xc0, !PT ;  /* 0x7ff000001b0ba812 */ /* 0x000fc800078ec0ff */
[----:B------:R-:W-:Y:S01]  /*9a60*/  DMUL R28, R30, R26 ;  /* 0x0000001a1e1c7228 */ /* 0x000fe20000000000 */
[----:B------:R-:W-:-:S05]  /*9a70*/  VIADD R9, R11, 0xffffffff ;  /* 0xffffffff0b097836 */ /* 0x000fca0000000000 */
[----:B------:R-:W-:Y:S01]  /*9a80*/  ISETP.GT.U32.AND P0, PT, R9, 0x7feffffe, PT ;  /* 0x7feffffe0900780c */ /* 0x000fe20003f04070 */
[----:B------:R-:W-:Y:S01]  /*9a90*/  VIADD R9, R16, 0xffffffff ;  /* 0xffffffff10097836 */ /* 0x000fe20000000000 */
[----:B------:R-:W-:-:S04]  /*9aa0*/  DFMA R32, R28, -R22, R26 ;  /* 0x800000161c20722b */ /* 0x000fc8000000001a */
[----:B------:R-:W-:-:S04]  /*9ab0*/  ISETP.GT.U32.OR P0, PT, R9, 0x7feffffe, P0 ;  /* 0x7feffffe0900780c */ /* 0x000fc80000704470 */
[----:B------:R-:W-:-:S09]  /*9ac0*/  DFMA R28, R30, R32, R28 ;  /* 0x000000201e1c722b */ /* 0x000fd2000000001c */
[----:B------:R-:W-:Y:S05]  /*9ad0*/  @P0 BRA `(.L_x_211) ;  /* 0x0000000000740947 */ /* 0x000fea0003800000 */
[----:B------:R-:W-:Y:S01]  /*9ae0*/  LOP3.LUT R9, R21, 0x7ff00000, RZ, 0xc0, !PT ;  /* 0x7ff0000015097812 */ /* 0x000fe200078ec0ff */
[----:B------:R-:W-:-:S03]  /*9af0*/  IMAD.MOV.U32 R16, RZ, RZ, RZ ;  /* 0x000000ffff107224 */ /* 0x000fc600078e00ff */
[CC--:B------:R-:W-:Y:S02]  /*9b00*/  VIADDMNMX R11, R6.reuse, -R9.reuse, 0xb9600000, !PT ;  /* 0xb9600000060b7446 */ /* 0x0c0fe40007800909 */
[----:B------:R-:W-:Y:S02]  /*9b10*/  ISETP.GE.U32.AND P0, PT, R6, R9, PT ;  /* 0x000000090600720c */ /* 0x000fe40003f06070 */
[----:B------:R-:W-:Y:S02]  /*9b20*/  VIMNMX R11, PT, PT, R11, 0x46a00000, PT ;  /* 0x46a000000b0b7848 */ /* 0x000fe40003fe0100 */
[----:B------:R-:W-:-:S05]  /*9b30*/  SEL R8, R8, 0x63400000, !P0 ;  /* 0x6340000008087807 */ /* 0x000fca0004000000 */
[----:B------:R-:W-:-:S04]  /*9b40*/  IMAD.IADD R8, R11, 0x1, -R8 ;  /* 0x000000010b087824 */ /* 0x000fc800078e0a08 */
[----:B------:R-:W-:-:S06]  /*9b50*/  VIADD R17, R8, 0x7fe00000 ;  /* 0x7fe0000008117836 */ /* 0x000fcc0000000000 */
[----:B------:R-:W-:-:S10]  /*9b60*/  DMUL R30, R28, R16 ;  /* 0x000000101c1e7228 */ /* 0x000fd40000000000 */
[----:B------:R-:W-:-:S13]  /*9b70*/  FSETP.GTU.AND P0, PT, |R31|, 1.469367938527859385e-39, PT ;  /* 0x001000001f00780b */ /* 0x000fda0003f0c200 */
[----:B------:R-:W-:Y:S05]  /*9b80*/  @P0 BRA `(.L_x_212) ;  /* 0x0000000000a80947 */ /* 0x000fea0003800000 */
[----:B------:R-:W-:Y:S01]  /*9b90*/  DFMA R22, R28, -R22, R26 ;  /* 0x800000161c16722b */ /* 0x000fe2000000001a */
[----:B------:R-:W-:-:S09]  /*9ba0*/  IMAD.MOV.U32 R20, RZ, RZ, RZ ;  /* 0x000000ffff147224 */ /* 0x000fd200078e00ff */
[C---:B------:R-:W-:Y:S02]  /*9bb0*/  FSETP.NEU.AND P0, PT, R23.reuse, RZ, PT ;  /* 0x000000ff1700720b */ /* 0x040fe40003f0d000 */
[----:B------:R-:W-:-:S04]  /*9bc0*/  LOP3.LUT R6, R23, 0x80000000, R21, 0x48, !PT ;  /* 0x8000000017067812 */ /* 0x000fc800078e4815 */
[----:B------:R-:W-:-:S07]  /*9bd0*/  LOP3.LUT R21, R6, R17, RZ, 0xfc, !PT ;  /* 0x0000001106157212 */ /* 0x000fce00078efcff */
[----:B------:R-:W-:Y:S05]  /*9be0*/  @!P0 BRA `(.L_x_212) ;  /* 0x0000000000908947 */ /* 0x000fea0003800000 */
[----:B------:R-:W-:Y:S01]  /*9bf0*/  IMAD.MOV R17, RZ, RZ, -R8 ;  /* 0x000000ffff117224 */ /* 0x000fe200078e0a08 */
[----:B------:R-:W-:Y:S01]  /*9c00*/  IADD3 R8, PT, PT, -R8, -0x43300000, RZ ;  /* 0xbcd0000008087810 */ /* 0x000fe20007ffe1ff */
[----:B------:R-:W-:-:S06]  /*9c10*/  IMAD.MOV.U32 R16, RZ, RZ, RZ ;  /* 0x000000ffff107224 */ /* 0x000fcc00078e00ff */
[----:B------:R-:W-:Y:S02]  /*9c20*/  DFMA R16, R30, -R16, R28 ;  /* 0x800000101e10722b */ /* 0x000fe4000000001c */
[----:B------:R-:W-:-:S08]  /*9c30*/  DMUL.RP R28, R28, R20 ;  /* 0x000000141c1c7228 */ /* 0x000fd00000008000 */
[----:B------:R-:W-:Y:S02]  /*9c40*/  FSETP.NEU.AND P0, PT, |R17|, R8, PT ;  /* 0x000000081100720b */ /* 0x000fe40003f0d200 */
[----:B------:R-:W-:Y:S02]  /*9c50*/  LOP3.LUT R6, R29, R6, RZ, 0x3c, !PT ;  /* 0x000000061d067212 */ /* 0x000fe400078e3cff */
[----:B------:R-:W-:Y:S02]  /*9c60*/  FSEL R8, R28, R30, !P0 ;  /* 0x0000001e1c087208 */ /* 0x000fe40004000000 */
[----:B------:R-:W-:-:S03]  /*9c70*/  FSEL R9, R6, R31, !P0 ;  /* 0x0000001f06097208 */ /* 0x000fc60004000000 */
[----:B------:R-:W-:Y:S02]  /*9c80*/  IMAD.MOV.U32 R30, RZ, RZ, R8 ;  /* 0x000000ffff1e7224 */ /* 0x000fe400078e0008 */
[----:B------:R-:W-:Y:S01]  /*9c90*/  IMAD.MOV.U32 R31, RZ, RZ, R9 ;  /* 0x000000ffff1f7224 */ /* 0x000fe200078e0009 */
[----:B------:R-:W-:Y:S06]  /*9ca0*/  BRA `(.L_x_212) ;  /* 0x0000000000607947 */ /* 0x000fec0003800000 */
.L_x_211:
[----:B------:R-:W-:-:S14]  /*9cb0*/  DSETP.NAN.AND P0, PT, R24, R24, PT ;  /* 0x000000181800722a */ /* 0x000fdc0003f08000 */
[----:B------:R-:W-:Y:S05]  /*9cc0*/  @P0 BRA `(.L_x_213) ;  /* 0x00000000004c0947 */ /* 0x000fea0003800000 */
[----:B------:R-:W-:-:S14]  /*9cd0*/  DSETP.NAN.AND P0, PT, R20, R20, PT ;  /* 0x000000141400722a */ /* 0x000fdc0003f08000 */
[----:B------:R-:W-:Y:S05]  /*9ce0*/  @P0 BRA `(.L_x_214) ;  /* 0x0000000000340947 */ /* 0x000fea0003800000 */
[----:B------:R-:W-:Y:S01]  /*9cf0*/  ISETP.NE.AND P0, PT, R11, R16, PT ;  /* 0x000000100b00720c */ /* 0x000fe20003f05270 */
[----:B------:R-:W-:Y:S02]  /*9d00*/  IMAD.MOV.U32 R30, RZ, RZ, 0x0 ;  /* 0x00000000ff1e7424 */ /* 0x000fe400078e00ff */
[----:B------:R-:W-:-:S10]  /*9d10*/  IMAD.MOV.U32 R31, RZ, RZ, -0x80000 ;  /* 0xfff80000ff1f7424 */ /* 0x000fd400078e00ff */
[----:B------:R-:W-:Y:S05]  /*9d20*/  @!P0 BRA `(.L_x_212) ;  /* 0x0000000000408947 */ /* 0x000fea0003800000 */
[----:B------:R-:W-:Y:S02]  /*9d30*/  ISETP.NE.AND P0, PT, R11, 0x7ff00000, PT ;  /* 0x7ff000000b00780c */ /* 0x000fe40003f05270 */
[----:B------:R-:W-:Y:S02]  /*9d40*/  LOP3.LUT R21, R25, 0x80000000, R21, 0x48, !PT ;  /* 0x8000000019157812 */ /* 0x000fe400078e4815 */
[----:B------:R-:W-:-:S13]  /*9d50*/  ISETP.EQ.OR P0, PT, R16, RZ, !P0 ;  /* 0x000000ff1000720c */ /* 0x000fda0004702670 */
[----:B------:R-:W-:Y:S01]  /*9d60*/  @P0 LOP3.LUT R6, R21, 0x7ff00000, RZ, 0xfc, !PT ;  /* 0x7ff0000015060812 */ /* 0x000fe200078efcff */
[----:B------:R-:W-:Y:S02]  /*9d70*/  @!P0 IMAD.MOV.U32 R30, RZ, RZ, RZ ;  /* 0x000000ffff1e8224 */ /* 0x000fe400078e00ff */
[----:B------:R-:W-:Y:S02]  /*9d80*/  @!P0 IMAD.MOV.U32 R31, RZ, RZ, R21 ;  /* 0x000000ffff1f8224 */ /* 0x000fe400078e0015 */
[----:B------:R-:W-:Y:S02]  /*9d90*/  @P0 IMAD.MOV.U32 R30, RZ, RZ, RZ ;  /* 0x000000ffff1e0224 */ /* 0x000fe400078e00ff */
[----:B------:R-:W-:Y:S01]  /*9da0*/  @P0 IMAD.MOV.U32 R31, RZ, RZ, R6 ;  /* 0x000000ffff1f0224 */ /* 0x000fe200078e0006 */
[----:B------:R-:W-:Y:S06]  /*9db0*/  BRA `(.L_x_212) ;  /* 0x00000000001c7947 */ /* 0x000fec0003800000 */
.L_x_214:
[----:B------:R-:W-:Y:S01]  /*9dc0*/  LOP3.LUT R9, R21, 0x80000, RZ, 0xfc, !PT ;  /* 0x0008000015097812 */ /* 0x000fe200078efcff */
[----:B------:R-:W-:-:S04]  /*9dd0*/  IMAD.MOV.U32 R30, RZ, RZ, R20 ;  /* 0x000000ffff1e7224 */ /* 0x000fc800078e0014 */
[----:B------:R-:W-:Y:S01]  /*9de0*/  IMAD.MOV.U32 R31, RZ, RZ, R9 ;  /* 0x000000ffff1f7224 */ /* 0x000fe200078e0009 */
[----:B------:R-:W-:Y:S06]  /*9df0*/  BRA `(.L_x_212) ;  /* 0x00000000000c7947 */ /* 0x000fec0003800000 */
.L_x_213:
[----:B------:R-:W-:Y:S01]  /*9e00*/  LOP3.LUT R9, R25, 0x80000, RZ, 0xfc, !PT ;  /* 0x0008000019097812 */ /* 0x000fe200078efcff */
[----:B------:R-:W-:-:S04]  /*9e10*/  IMAD.MOV.U32 R30, RZ, RZ, R24 ;  /* 0x000000ffff1e7224 */ /* 0x000fc800078e0018 */
[----:B------:R-:W-:-:S07]  /*9e20*/  IMAD.MOV.U32 R31, RZ, RZ, R9 ;  /* 0x000000ffff1f7224 */ /* 0x000fce00078e0009 */
.L_x_212:
[----:B------:R-:W-:Y:S05]  /*9e30*/  BSYNC.RECONVERGENT B2 ;  /* 0x0000000000027941 */ /* 0x000fea0003800200 */
.L_x_210:
[----:B------:R-:W-:Y:S02]  /*9e40*/  IMAD.MOV.U32 R11, RZ, RZ, 0x0 ;  /* 0x00000000ff0b7424 */ /* 0x000fe400078e00ff */
[----:B------:R-:W-:Y:S02]  /*9e50*/  IMAD.MOV.U32 R8, RZ, RZ, R30 ;  /* 0x000000ffff087224 */ /* 0x000fe400078e001e */
[----:B------:R-:W-:Y:S01]  /*9e60*/  IMAD.MOV.U32 R9, RZ, RZ, R31 ;  /* 0x000000ffff097224 */ /* 0x000fe200078e001f */
[----:B------:R-:W-:Y:S06]  /*9e70*/  RET.REL.NODEC R10 `(_Z15compute_phi_newPddddddii) ;  /* 0xffffff600a607950 */ /* 0x000fec0003c3ffff */
        .type           $_Z15compute_phi_newPddddddii$__internal_accurate_pow,@function
        .size           $_Z15compute_phi_newPddddddii$__internal_accurate_pow,(.L_x_218 - $_Z15compute_phi_newPddddddii$__internal_accurate_pow)
$_Z15compute_phi_newPddddddii$__internal_accurate_pow:
[----:B------:R-:W-:Y:S01]  /*9e80*/  ISETP.GT.U32.AND P0, PT, R9, 0xfffff, PT ;  /* 0x000fffff0900780c */ /* 0x000fe20003f04070 */
[----:B------:R-:W-:Y:S01]  /*9e90*/  IMAD.MOV.U32 R10, RZ, RZ, R9 ;  /* 0x000000ffff0a7224 */ /* 0x000fe200078e0009 */
[----:B------:R-:W-:Y:S01]  /*9ea0*/  UMOV UR6, 0x7d2cafe2 ;  /* 0x7d2cafe200067882 */ /* 0x000fe20000000000 */
[----:B------:R-:W-:Y:S01]  /*9eb0*/  UMOV UR7, 0x3eb0f5ff ;  /* 0x3eb0f5ff00077882 */ /* 0x000fe20000000000 */
[----:B------:R-:W-:Y:S01]  /*9ec0*/  UMOV UR10, 0xfefa39ef ;  /* 0xfefa39ef000a7882 */ /* 0x000fe20000000000 */
[----:B------:R-:W-:-:S08]  /*9ed0*/  UMOV UR11, 0x3fe62e42 ;  /* 0x3fe62e42000b7882 */ /* 0x000fd00000000000 */
[----:B------:R-:W-:Y:S01]  /*9ee0*/  @!P0 DMUL R16, R8, 1.80143985094819840000e+16 ;  /* 0x4350000008108828 */ /* 0x000fe20000000000 */
[----:B------:R-:W-:-:S09]  /*9ef0*/  SHF.R.U32.HI R9, RZ, 0x14, R9 ;  /* 0x00000014ff097819 */ /* 0x000fd20000011609 */
[----:B------:R-:W-:Y:S01]  /*9f00*/  @!P0 IMAD.MOV.U32 R10, RZ, RZ, R17 ;  /* 0x000000ffff0a8224 */ /* 0x000fe200078e0011 */
[----:B------:R-:W-:Y:S01]  /*9f10*/  @!P0 LEA.HI R9, R17, 0xffffffca, RZ, 0xc ;  /* 0xffffffca11098811 */ /* 0x000fe200078f60ff */
[----:B------:R-:W-:-:S03]  /*9f20*/  @!P0 IMAD.MOV.U32 R8, RZ, RZ, R16 ;  /* 0x000000ffff088224 */ /* 0x000fc600078e0010 */
[----:B------:R-:W-:Y:S01]  /*9f30*/  LOP3.LUT R10, R10, 0x800fffff, RZ, 0xc0, !PT ;  /* 0x800fffff0a0a7812 */ /* 0x000fe200078ec0ff */
[----:B------:R-:W-:-:S03]  /*9f40*/  IMAD.MOV.U32 R28, RZ, RZ, R8 ;  /* 0x000000ffff1c7224 */ /* 0x000fc600078e0008 */
[----:B------:R-:W-:Y:S01]  /*9f50*/  LOP3.LUT R11, R10, 0x3ff00000, RZ, 0xfc, !PT ;  /* 0x3ff000000a0b7812 */ /* 0x000fe200078efcff */
[----:B------:R-:W-:-:S03]  /*9f60*/  IMAD.MOV.U32 R10, RZ, RZ, RZ ;  /* 0x000000ffff0a7224 */ /* 0x000fc600078e00ff */
[----:B------:R-:W-:Y:S01]  /*9f70*/  ISETP.GE.U32.AND P1, PT, R11, 0x3ff6a09f, PT ;  /* 0x3ff6a09f0b00780c */ /* 0x000fe20003f26070 */
[----:B------:R-:W-:-:S12]  /*9f80*/  IMAD.MOV.U32 R29, RZ, RZ, R11 ;  /* 0x000000ffff1d7224 */ /* 0x000fd800078e000b */
[----:B------:R-:W-:-:S04]  /*9f90*/  @P1 VIADD R8, R29, 0xfff00000 ;  /* 0xfff000001d081836 */ /* 0x000fc80000000000 */
[----:B------:R-:W-:Y:S02]  /*9fa0*/  @P1 IMAD.MOV.U32 R29, RZ, RZ, R8 ;  /* 0x000000ffff1d1224 */ /* 0x000fe400078e0008 */
[C---:B------:R-:W-:Y:S02]  /*9fb0*/  VIADD R8, R9.reuse, 0xfffffc01 ;  /* 0xfffffc0109087836 */ /* 0x040fe40000000000 */
[----:B------:R-:W-:Y:S02]  /*9fc0*/  @P1 VIADD R8, R9, 0xfffffc02 ;  /* 0xfffffc0209081836 */ /* 0x000fe40000000000 */
[C---:B------:R-:W-:Y:S01]  /*9fd0*/  DADD R22, R28.reuse, 1 ;  /* 0x3ff000001c167429 */ /* 0x040fe20000000000 */
[----:B------:R-:W-:Y:S01]  /*9fe0*/  IMAD.MOV.U32 R9, RZ, RZ, 0x43300000 ;  /* 0x43300000ff097424 */ /* 0x000fe200078e00ff */
[----:B------:R-:W-:Y:S01]  /*9ff0*/  DADD R28, R28, -1 ;  /* 0xbff000001c1c7429 */ /* 0x000fe20000000000 */
[----:B------:R-:W-:-:S03]  /*a000*/  LOP3.LUT R8, R8, 0x80000000, RZ, 0x3c, !PT ;  /* 0x8000000008087812 */ /* 0x000fc600078e3cff */
[----:B------:R-:W0:Y:S02]  /*a010*/  MUFU.RCP64H R11, R23 ;  /* 0x00000017000b7308 */ /* 0x000e240000001800 */
[----:B0-----:R-:W-:-:S08]  /*a020*/  DFMA R26, -R22, R10, 1 ;  /* 0x3ff00000161a742b */ /* 0x001fd0000000010a */
[----:B------:R-:W-:-:S08]  /*a030*/  DFMA R26, R26, R26, R26 ;  /* 0x0000001a1a1a722b */ /* 0x000fd0000000001a */
[----:B------:R-:W-:Y:S01]  /*a040*/  DFMA R26, R10, R26, R10 ;  /* 0x0000001a0a1a722b */ /* 0x000fe2000000000a */
[----:B------:R-:W-:Y:S02]  /*a050*/  IMAD.MOV.U32 R10, RZ, RZ, 0x41ad3b5a ;  /* 0x41ad3b5aff0a7424 */ /* 0x000fe400078e00ff */
[----:B------:R-:W-:-:S05]  /*a060*/  IMAD.MOV.U32 R11, RZ, RZ, 0x3ed0f5d2 ;  /* 0x3ed0f5d2ff0b7424 */ /* 0x000fca00078e00ff */
[----:B------:R-:W-:-:S08]  /*a070*/  DMUL R34, R28, R26 ;  /* 0x0000001a1c227228 */ /* 0x000fd00000000000 */
[----:B------:R-:W-:-:S08]  /*a080*/  DFMA R34, R28, R26, R34 ;  /* 0x0000001a1c22722b */ /* 0x000fd00000000022 */
[----:B------:R-:W-:-:S08]  /*a090*/  DMUL R24, R34, R34 ;  /* 0x0000002222187228 */ /* 0x000fd00000000000 */
[----:B------:R-:W-:Y:S01]  /*a0a0*/  DFMA R10, R24, UR6, R10 ;  /* 0x00000006180a7c2b */ /* 0x000fe2000800000a */
[----:B------:R-:W-:Y:S01]  /*a0b0*/  UMOV UR6, 0x75488a3f ;  /* 0x75488a3f00067882 */ /* 0x000fe20000000000 */
[----:B------:R-:W-:-:S06]  /*a0c0*/  UMOV UR7, 0x3ef3b20a ;  /* 0x3ef3b20a00077882 */ /* 0x000fcc0000000000 */
[----:B------:R-:W-:Y:S01]  /*a0d0*/  DFMA R22, R24, R10, UR6 ;  /* 0x0000000618167e2b */ /* 0x000fe2000800000a */
[----:B------:R-:W-:Y:S01]  /*a0e0*/  UMOV UR6, 0xe4faecd5 ;  /* 0xe4faecd500067882 */ /* 0x000fe20000000000 */
[----:B------:R-:W-:Y:S01]  /*a0f0*/  UMOV UR7, 0x3f1745cd ;  /* 0x3f1745cd00077882 */ /* 0x000fe20000000000 */
[----:B------:R-:W-:-:S05]  /*a100*/  DADD R10, R28, -R34 ;  /* 0x000000001c0a7229 */ /* 0x000fca0000000822 */
[----:B------:R-:W-:Y:S01]  /*a110*/  DFMA R22, R24, R22, UR6 ;  /* 0x0000000618167e2b */ /* 0x000fe20008000016 */
[----:B------:R-:W-:Y:S01]  /*a120*/  UMOV UR6, 0x258a578b ;  /* 0x258a578b00067882 */ /* 0x000fe20000000000 */
[----:B------:R-:W-:Y:S01]  /*a130*/  UMOV UR7, 0x3f3c71c7 ;  /* 0x3f3c71c700077882 */ /* 0x000fe20000000000 */
[----:B------:R-:W-:-:S05]  /*a140*/  DADD R10, R10, R10 ;  /* 0x000000000a0a7229 */ /* 0x000fca000000000a */
[----:B------:R-:W-:Y:S01]  /*a150*/  DFMA R22, R24, R22, UR6 ;  /* 0x0000000618167e2b */ /* 0x000fe20008000016 */
[----:B------:R-:W-:Y:S01]  /*a160*/  UMOV UR6, 0x9242b910 ;  /* 0x9242b91000067882 */ /* 0x000fe20000000000 */
[----:B------:R-:W-:Y:S01]  /*a170*/  UMOV UR7, 0x3f624924 ;  /* 0x3f62492400077882 */ /* 0x000fe20000000000 */
[-C--:B------:R-:W-:Y:S02]  /*a180*/  DFMA R10, R28, -R34.reuse, R10 ;  /* 0x800000221c0a722b */ /* 0x080fe4000000000a */
[----:B------:R-:W-:-:S03]  /*a190*/  DMUL R28, R34, R34 ;  /* 0x00000022221c7228 */ /* 0x000fc60000000000 */
[----:B------:R-:W-:Y:S01]  /*a1a0*/  DFMA R22, R24, R22, UR6 ;  /* 0x0000000618167e2b */ /* 0x000fe20008000016 */
[----:B------:R-:W-:Y:S01]  /*a1b0*/  UMOV UR6, 0x99999dfb ;  /* 0x99999dfb00067882 */ /* 0x000fe20000000000 */
[----:B------:R-:W-:Y:S01]  /*a1c0*/  UMOV UR7, 0x3f899999 ;  /* 0x3f89999900077882 */ /* 0x000fe20000000000 */
[----:B------:R-:W-:Y:S02]  /*a1d0*/  DMUL R10, R26, R10 ;  /* 0x0000000a1a0a7228 */ /* 0x000fe40000000000 */
[----:B------:R-:W-:-:S03]  /*a1e0*/  DFMA R26, R34, R34, -R28 ;  /* 0x00000022221a722b */ /* 0x000fc6000000081c */
[----:B------:R-:W-:Y:S01]  /*a1f0*/  DFMA R22, R24, R22, UR6 ;  /* 0x0000000618167e2b */ /* 0x000fe20008000016 */
[----:B------:R-:W-:Y:S01]  /*a200*/  UMOV UR6, 0x55555555 ;  /* 0x5555555500067882 */ /* 0x000fe20000000000 */
[----:B------:R-:W-:-:S06]  /*a210*/  UMOV UR7, 0x3fb55555 ;  /* 0x3fb5555500077882 */ /* 0x000fcc0000000000 */
[----:B------:R-:W-:-:S08]  /*a220*/  DFMA R32, R24, R22, UR6 ;  /* 0x0000000618207e2b */ /* 0x000fd00008000016 */
[----:B------:R-:W-:Y:S01]  /*a230*/  DADD R30, -R32, UR6 ;  /* 0x00000006201e7e29 */ /* 0x000fe20008000100 */
[----:B------:R-:W-:Y:S01]  /*a240*/  UMOV UR6, 0xb9e7b0 ;  /* 0x00b9e7b000067882 */ /* 0x000fe20000000000 */
[----:B------:R-:W-:-:S06]  /*a250*/  UMOV UR7, 0x3c46a4cb ;  /* 0x3c46a4cb00077882 */ /* 0x000fcc0000000000 */
[----:B------:R-:W-:Y:S02]  /*a260*/  DFMA R30, R24, R22, R30 ;  /* 0x00000016181e722b */ /* 0x000fe4000000001e */
[----:B------:R-:W-:Y:S01]  /*a270*/  DMUL R22, R34, R28 ;  /* 0x0000001c22167228 */ /* 0x000fe20000000000 */
[----:B------:R-:W-:Y:S02]  /*a280*/  VIADD R25, R11, 0x100000 ;  /* 0x001000000b197836 */ /* 0x000fe40000000000 */
[----:B------:R-:W-:-:S03]  /*a290*/  IMAD.MOV.U32 R24, RZ, RZ, R10 ;  /* 0x000000ffff187224 */ /* 0x000fc600078e000a */
[----:B------:R-:W-:Y:S01]  /*a2a0*/  DADD R30, R30, -UR6 ;  /* 0x800000061e1e7e29 */ /* 0x000fe20008000000 */
[----:B------:R-:W-:Y:S01]  /*a2b0*/  UMOV UR6, 0x80000000 ;  /* 0x8000000000067882 */ /* 0x000fe20000000000 */
[----:B------:R-:W-:Y:S01]  /*a2c0*/  UMOV UR7, 0x43300000 ;  /* 0x4330000000077882 */ /* 0x000fe20000000000 */
[C---:B------:R-:W-:Y:S02]  /*a2d0*/  DFMA R26, R34.reuse, R24, R26 ;  /* 0x00000018221a722b */ /* 0x040fe4000000001a */
[----:B------:R-:W-:Y:S02]  /*a2e0*/  DFMA R24, R34, R28, -R22 ;  /* 0x0000001c2218722b */ /* 0x000fe40000000816 */
[----:B------:R-:W-:Y:S01]  /*a2f0*/  DADD R16, R8, -UR6 ;  /* 0x8000000608107e29 */ /* 0x000fe20008000000 */
[----:B------:R-:W-:Y:S01]  /*a300*/  UMOV UR6, 0xfefa39ef ;  /* 0xfefa39ef00067882 */ /* 0x000fe20000000000 */
[----:B------:R-:W-:-:S04]  /*a310*/  UMOV UR7, 0x3fe62e42 ;  /* 0x3fe62e4200077882 */ /* 0x000fc80000000000 */
[----:B------:R-:W-:Y:S02]  /*a320*/  DFMA R24, R10, R28, R24 ;  /* 0x0000001c0a18722b */ /* 0x000fe40000000018 */
[----:B------:R-:W-:-:S06]  /*a330*/  DADD R28, R32, R30 ;  /* 0x00000000201c7229 */ /* 0x000fcc000000001e */
[----:B------:R-:W-:Y:S02]  /*a340*/  DFMA R24, R34, R26, R24 ;  /* 0x0000001a2218722b */ /* 0x000fe40000000018 */
[----:B------:R-:W-:Y:S02]  /*a350*/  DADD R32, R32, -R28 ;  /* 0x0000000020207229 */ /* 0x000fe4000000081c */
[----:B------:R-:W-:-:S06]  /*a360*/  DMUL R26, R28, R22 ;  /* 0x000000161c1a7228 */ /* 0x000fcc0000000000 */
[----:B------:R-:W-:Y:S02]  /*a370*/  DADD R32, R30, R32 ;  /* 0x000000001e207229 */ /* 0x000fe40000000020 */
[----:B------:R-:W-:-:S08]  /*a380*/  DFMA R30, R28, R22, -R26 ;  /* 0x000000161c1e722b */ /* 0x000fd0000000081a */
[----:B------:R-:W-:-:S08]  /*a390*/  DFMA R24, R28, R24, R30 ;  /* 0x000000181c18722b */ /* 0x000fd0000000001e */
[----:B------:R-:W-:-:S08]  /*a3a0*/  DFMA R32, R32, R22, R24 ;  /* 0x000000162020722b */ /* 0x000fd00000000018 */
[----:B------:R-:W-:-:S08]  /*a3b0*/  DADD R24, R26, R32 ;  /* 0x000000001a187229 */ /* 0x000fd00000000020 */
[--C-:B------:R-:W-:Y:S02]  /*a3c0*/  DADD R22, R34, R24.reuse ;  /* 0x0000000022167229 */ /* 0x100fe40000000018 */
[----:B------:R-:W-:-:S06]  /*a3d0*/  DADD R26, R26, -R24 ;  /* 0x000000001a1a7229 */ /* 0x000fcc0000000818 */
[----:B------:R-:W-:Y:S02]  /*a3e0*/  DADD R34, R34, -R22 ;  /* 0x0000000022227229 */ /* 0x000fe40000000816 */
[----:B------:R-:W-:-:S06]  /*a3f0*/  DADD R26, R32, R26 ;  /* 0x00000000201a7229 */ /* 0x000fcc000000001a */
[----:B------:R-:W-:-:S08]  /*a400*/  DADD R34, R24, R34 ;  /* 0x0000000018227229 */ /* 0x000fd00000000022 */
[----:B------:R-:W-:-:S08]  /*a410*/  DADD R26, R26, R34 ;  /* 0x000000001a1a7229 */ /* 0x000fd00000000022 */
[----:B------:R-:W-:-:S08]  /*a420*/  DADD R10, R10, R26 ;  /* 0x000000000a0a7229 */ /* 0x000fd0000000001a */
[----:B------:R-:W-:-:S08]  /*a430*/  DADD R24, R22, R10 ;  /* 0x0000000016187229 */ /* 0x000fd0000000000a */
[--C-:B------:R-:W-:Y:S01]  /*a440*/  DFMA R8, R16, UR6, R24.reuse ;  /* 0x0000000610087c2b */ /* 0x100fe20008000018 */
[----:B------:R-:W-:Y:S01]  /*a450*/  UMOV UR6, 0x3b39803f ;  /* 0x3b39803f00067882 */ /* 0x000fe20000000000 */
[----:B------:R-:W-:Y:S01]  /*a460*/  DADD R26, R22, -R24 ;  /* 0x00000000161a7229 */ /* 0x000fe20000000818 */
[----:B------:R-:W-:-:S05]  /*a470*/  UMOV UR7, 0x3c7abc9e ;  /* 0x3c7abc9e00077882 */ /* 0x000fca0000000000 */
[----:B------:R-:W-:Y:S02]  /*a480*/  DFMA R22, R16, -UR10, R8 ;  /* 0x8000000a10167c2b */ /* 0x000fe40008000008 */
[----:B------:R-:W-:-:S06]  /*a490*/  DADD R26, R10, R26 ;  /* 0x000000000a1a7229 */ /* 0x000fcc000000001a */
[----:B------:R-:W-:Y:S01]  /*a4a0*/  DADD R22, -R24, R22 ;  /* 0x0000000018167229 */ /* 0x000fe20000000116 */
[----:B------:R-:W-:Y:S02]  /*a4b0*/  IMAD.MOV.U32 R24, RZ, RZ, 0x652b82fe ;  /* 0x652b82feff187424 */ /* 0x000fe400078e00ff */
[----:B------:R-:W-:-:S05]  /*a4c0*/  IMAD.MOV.U32 R25, RZ, RZ, 0x3ff71547 ;  /* 0x3ff71547ff197424 */ /* 0x000fca00078e00ff */
[----:B------:R-:W-:-:S08]  /*a4d0*/  DADD R22, R26, -R22 ;  /* 0x000000001a167229 */ /* 0x000fd00000000816 */
[----:B------:R-:W-:Y:S01]  /*a4e0*/  DFMA R16, R16, UR6, R22 ;  /* 0x0000000610107c2b */ /* 0x000fe20008000016 */
[----:B------:R-:W-:Y:S02]  /*a4f0*/  USHF.L.U32 UR7, UR5, 0x1, URZ ;  /* 0x0000000105077899 */ /* 0x000fe400080006ff */
[----:B------:R-:W-:Y:S02]  /*a500*/  ULOP3.LUT UR6, UR5, 0xff0fffff, URZ, 0xc0, !UPT ;  /* 0xff0fffff05067892 */ /* 0x000fe4000f8ec0ff */
[----:B------:R-:W-:-:S03]  /*a510*/  UISETP.GT.U32.AND UP0, UPT, UR7, -0x2000001, UPT ;  /* 0xfdffffff0700788c */ /* 0x000fc6000bf04070 */
[----:B------:R-:W-:Y:S01]  /*a520*/  DADD R10, R8, R16 ;  /* 0x00000000080a7229 */ /* 0x000fe20000000010 */
[----:B------:R-:W-:-:S03]  /*a530*/  USEL UR7, UR6, UR5, UP0 ;  /* 0x0000000506077287 */ /* 0x000fc60008000000 */
[----:B------:R-:W-:-:S04]  /*a540*/  UMOV UR6, UR4 ;  /* 0x0000000400067c82 */ /* 0x000fc80008000000 */
[----:B------:R-:W-:Y:S02]  /*a550*/  DADD R22, R8, -R10 ;  /* 0x0000000008167229 */ /* 0x000fe4000000080a */
[----:B------:R-:W-:-:S06]  /*a560*/  DMUL R8, R10, UR6 ;  /* 0x000000060a087c28 */ /* 0x000fcc0008000000 */
[----:B------:R-:W-:Y:S02]  /*a570*/  DADD R16, R16, R22 ;  /* 0x0000000010107229 */ /* 0x000fe40000000016 */
[----:B------:R-:W-:-:S08]  /*a580*/  DFMA R10, R10, UR6, -R8 ;  /* 0x000000060a0a7c2b */ /* 0x000fd00008000808 */
[----:B------:R-:W-:Y:S01]  /*a590*/  DFMA R16, R16, UR6, R10 ;  /* 0x0000000610107c2b */ /* 0x000fe2000800000a */
[----:B------:R-:W-:Y:S01]  /*a5a0*/  UMOV UR6, 0x3b39803f ;  /* 0x3b39803f00067882 */ /* 0x000fe20000000000 */
[----:B------:R-:W-:-:S06]  /*a5b0*/  UMOV UR7, 0x3c7abc9e ;  /* 0x3c7abc9e00077882 */ /* 0x000fcc0000000000 */
[----:B------:R-:W-:-:S08]  /*a5c0*/  DADD R26, R8, R16 ;  /* 0x00000000081a7229 */ /* 0x000fd00000000010 */
[----:B------:R-:W-:Y:S02]  /*a5d0*/  DFMA R24, R26, R24, 6.75539944105574400000e+15 ;  /* 0x433800001a18742b */ /* 0x000fe40000000018 */
[----:B------:R-:W-:Y:S01]  /*a5e0*/  FSETP.GEU.AND P0, PT, |R27|, 4.1917929649353027344, PT ;  /* 0x4086232b1b00780b */ /* 0x000fe20003f0e200 */
[----:B------:R-:W-:-:S05]  /*a5f0*/  DADD R8, R8, -R26 ;  /* 0x0000000008087229 */ /* 0x000fca000000081a */
[----:B------:R-:W-:-:S03]  /*a600*/  DADD R10, R24, -6.75539944105574400000e+15 ;  /* 0xc3380000180a7429 */ /* 0x000fc60000000000 */
[----:B------:R-:W-:-:S05]  /*a610*/  DADD R16, R16, R8 ;  /* 0x0000000010107229 */ /* 0x000fca0000000008 */
[----:B------:R-:W-:-:S08]  /*a620*/  DFMA R22, R10, -UR10, R26 ;  /* 0x8000000a0a167c2b */ /* 0x000fd0000800001a */
[----:B------:R-:W-:Y:S01]  /*a630*/  DFMA R22, R10, -UR6, R22 ;  /* 0x800000060a167c2b */ /* 0x000fe20008000016 */
[----:B------:R-:W-:Y:S01]  /*a640*/  UMOV UR6, 0x69ce2bdf ;  /* 0x69ce2bdf00067882 */ /* 0x000fe20000000000 */
[----:B------:R-:W-:Y:S01]  /*a650*/  IMAD.MOV.U32 R10, RZ, RZ, -0x35dec16 ;  /* 0xfca213eaff0a7424 */ /* 0x000fe200078e00ff */
[----:B------:R-:W-:Y:S01]  /*a660*/  UMOV UR7, 0x3e5ade15 ;  /* 0x3e5ade1500077882 */ /* 0x000fe20000000000 */
[----:B------:R-:W-:-:S06]  /*a670*/  IMAD.MOV.U32 R11, RZ, RZ, 0x3e928af3 ;  /* 0x3e928af3ff0b7424 */ /* 0x000fcc00078e00ff */
[----:B------:R-:W-:Y:S01]  /*a680*/  DFMA R10, R22, UR6, R10 ;  /* 0x00000006160a7c2b */ /* 0x000fe2000800000a */
[----:B------:R-:W-:Y:S01]  /*a690*/  UMOV UR6, 0x62401315 ;  /* 0x6240131500067882 */ /* 0x000fe20000000000 */
[----:B------:R-:W-:-:S06]  /*a6a0*/  UMOV UR7, 0x3ec71dee ;  /* 0x3ec71dee00077882 */ /* 0x000fcc0000000000 */
[----:B------:R-:W-:Y:S01]  /*a6b0*/  DFMA R10, R22, R10, UR6 ;  /* 0x00000006160a7e2b */ /* 0x000fe2000800000a */
        /* <DEDUP_REMOVED lines=20> */
[----:B------:R-:W-:-:S08]  /*a800*/  DFMA R10, R22, R10, UR6 ;  /* 0x00000006160a7e2b */ /* 0x000fd0000800000a */
[----:B------:R-:W-:-:S08]  /*a810*/  DFMA R10, R22, R10, 1 ;  /* 0x3ff00000160a742b */ /* 0x000fd0000000000a */
[----:B------:R-:W-:-:S10]  /*a820*/  DFMA R10, R22, R10, 1 ;  /* 0x3ff00000160a742b */ /* 0x000fd4000000000a */
[----:B------:R-:W-:Y:S02]  /*a830*/  IMAD R23, R24, 0x100000, R11 ;  /* 0x0010000018177824 */ /* 0x000fe400078e020b */
[----:B------:R-:W-:Y:S01]  /*a840*/  IMAD.MOV.U32 R22, RZ, RZ, R10 ;  /* 0x000000ffff167224 */ /* 0x000fe200078e000a */
[----:B------:R-:W-:Y:S06]  /*a850*/  @!P0 BRA `(.L_x_215) ;  /* 0x0000000000308947 */ /* 0x000fec0003800000 */
[----:B------:R-:W-:Y:S01]  /*a860*/  FSETP.GEU.AND P0, PT, |R27|, 4.2275390625, PT ;  /* 0x408748001b00780b */ /* 0x000fe20003f0e200 */
[C---:B------:R-:W-:Y:S02]  /*a870*/  DADD R22, R26.reuse, +INF ;  /* 0x7ff000001a167429 */ /* 0x040fe40000000000 */
[----:B------:R-:W-:-:S08]  /*a880*/  DSETP.GEU.AND P1, PT, R26, RZ, PT ;  /* 0x000000ff1a00722a */ /* 0x000fd00003f2e000 */
[----:B------:R-:W-:Y:S02]  /*a890*/  FSEL R22, R22, RZ, P1 ;  /* 0x000000ff16167208 */ /* 0x000fe40000800000 */
[----:B------:R-:W-:Y:S02]  /*a8a0*/  @!P0 LEA.HI R8, R24, R24, RZ, 0x1 ;  /* 0x0000001818088211 */ /* 0x000fe400078f08ff */
[----:B------:R-:W-:Y:S02]  /*a8b0*/  FSEL R23, R23, RZ, P1 ;  /* 0x000000ff17177208 */ /* 0x000fe40000800000 */
[----:B------:R-:W-:-:S05]  /*a8c0*/  @!P0 SHF.R.S32.HI R8, RZ, 0x1, R8 ;  /* 0x00000001ff088819 */ /* 0x000fca0000011408 */
[----:B------:R-:W-:Y:S02]  /*a8d0*/  @!P0 IMAD.IADD R9, R24, 0x1, -R8 ;  /* 0x0000000118098824 */ /* 0x000fe400078e0a08 */
[----:B------:R-:W-:Y:S02]  /*a8e0*/  @!P0 IMAD R11, R8, 0x100000, R11 ;  /* 0x00100000080b8824 */ /* 0x000fe400078e020b */
[----:B------:R-:W-:Y:S01]  /*a8f0*/  @!P0 IMAD.MOV.U32 R8, RZ, RZ, RZ ;  /* 0x000000ffff088224 */ /* 0x000fe200078e00ff */
[----:B------:R-:W-:-:S06]  /*a900*/  @!P0 LEA R9, R9, 0x3ff00000, 0x14 ;  /* 0x3ff0000009098811 */ /* 0x000fcc00078ea0ff */
[----:B------:R-:W-:-:S11]  /*a910*/  @!P0 DMUL R22, R10, R8 ;  /* 0x000000080a168228 */ /* 0x000fd60000000000 */
.L_x_215:
[----:B------:R-:W-:Y:S01]  /*a920*/  DFMA R16, R16, R22, R22 ;  /* 0x000000161010722b */ /* 0x000fe20000000016 */
[----:B------:R-:W-:Y:S01]  /*a930*/  IMAD.MOV.U32 R10, RZ, RZ, R6 ;  /* 0x000000ffff0a7224 */ /* 0x000fe200078e0006 */
[----:B------:R-:W-:Y:S01]  /*a940*/  DSETP.NEU.AND P0, PT, |R22|, +INF , PT ;  /* 0x7ff000001600742a */ /* 0x000fe20003f0d200 */
[----:B------:R-:W-:-:S07]  /*a950*/  IMAD.MOV.U32 R11, RZ, RZ, 0x0 ;  /* 0x00000000ff0b7424 */ /* 0x000fce00078e00ff */
[----:B------:R-:W-:Y:S02]  /*a960*/  FSEL R8, R22, R16, !P0 ;  /* 0x0000001016087208 */ /* 0x000fe40004000000 */
[----:B------:R-:W-:Y:S01]  /*a970*/  FSEL R9, R23, R17, !P0 ;  /* 0x0000001117097208 */ /* 0x000fe20004000000 */
[----:B------:R-:W-:Y:S06]  /*a980*/  RET.REL.NODEC R10 `(_Z15compute_phi_newPddddddii) ;  /* 0xffffff540a9c7950 */ /* 0x000fec0003c3ffff */
.L_x_216:
[----:B------:R-:W-:-:S00]  /*a990*/  BRA `(.L_x_216) ;  /* 0xfffffffc00fc7947 */ /* 0x000fc0000383ffff */
[----:B------:R-:W-:-:S00]  /*a9a0*/  NOP ;  /* 0x0000000000007918 */ /* 0x000fc00000000000 */
        /* <DEDUP_REMOVED lines=13> */
.L_x_218:


//--------------------- .nv.shared.reserved.0     --------------------------
	.section	.nv.shared.reserved.0,"aw",@nobits
	.weak		__nv_reservedSMEM_offset_0_alias
	.size		__nv_reservedSMEM_offset_0_alias, 0, 64
	.other		__nv_reservedSMEM_offset_0_alias,@"STO_CUDA_RESERVED_SHARED STV_DEFAULT"
__nv_reservedSMEM_offset_0_alias:
	.zero		0
	.zero		64


//--------------------- .nv.constant0._Z15compute_phi_newPddddddii --------------------------
	.section	.nv.constant0._Z15compute_phi_newPddddddii,"a",@progbits
	.sectionflags	@""
	.align	4
.nv.constant0._Z15compute_phi_newPddddddii:
	.zero		952


//--------------------- SYMBOLS --------------------------

	.type		.nv.reservedSmem.offset0,@object
	.size		.nv.reservedSmem.offset0,0x4
